//
// Generated by NVIDIA NVVM Compiler
//
// Compiler Build ID: CL-36424714
// Cuda compilation tools, release 13.0, V13.0.88
// Based on NVVM 20.0.0
//

.version 9.0
.target sm_100
.address_size 64

	// .globl	_Z18lowestPoint_kernelP6pointsS0_
// _ZZ18lowestPoint_kernelP6pointsS0_E13shared_points has been demoted

.visible .entry _Z18lowestPoint_kernelP6pointsS0_(
	.param .u64 .ptr .align 1 _Z18lowestPoint_kernelP6pointsS0__param_0,
	.param .u64 .ptr .align 1 _Z18lowestPoint_kernelP6pointsS0__param_1
)
{
	.reg .pred 	%p<33>;
	.reg .b32 	%r<18>;
	.reg .b32 	%f<84>;
	.reg .b64 	%rd<9>;
	// demoted variable
	.shared .align 4 .b8 _ZZ18lowestPoint_kernelP6pointsS0_E13shared_points[3072];
	ld.param.u64 	%rd2, [_Z18lowestPoint_kernelP6pointsS0__param_0];
	ld.param.u64 	%rd1, [_Z18lowestPoint_kernelP6pointsS0__param_1];
	cvta.to.global.u64 	%rd3, %rd2;
	mov.u32 	%r1, %ctaid.x;
	mov.u32 	%r5, %ntid.x;
	mov.u32 	%r2, %tid.x;
	mad.lo.s32 	%r6, %r1, %r5, %r2;
	mul.wide.s32 	%rd4, %r6, 4;
	add.s64 	%rd5, %rd3, %rd4;
	ld.global.f32 	%f25, [%rd5];
	ld.global.f32 	%f26, [%rd5+1024];
	mul.lo.s32 	%r7, %r2, 12;
	mov.u32 	%r8, _ZZ18lowestPoint_kernelP6pointsS0_E13shared_points;
	add.s32 	%r9, %r8, %r7;
	st.shared.f32 	[%r9], %f25;
	st.shared.f32 	[%r9+4], %f26;
	bar.sync 	0;
	mad.lo.s32 	%r10, %r2, 24, %r8;
	add.s32 	%r3, %r10, 4;
	add.s32 	%r4, %r9, %r7;
	ld.shared.f32 	%f79, [%r10+4];
	ld.shared.f32 	%f2, [%r10+16];
	setp.leu.f32 	%p1, %f79, %f2;
	@%p1 bra 	$L__BB0_2;
	ld.shared.f32 	%f31, [%r4+12];
	ld.shared.f32 	%f32, [%r4+20];
	st.shared.f32 	[%r4], %f31;
	st.shared.f32 	[%r4+4], %f2;
	st.shared.f32 	[%r4+8], %f32;
	mov.f32 	%f79, %f2;
	bra.uni 	$L__BB0_5;
$L__BB0_2:
	sub.f32 	%f27, %f79, %f2;
	abs.f32 	%f28, %f27;
	setp.geu.f32 	%p2, %f28, 0f358637BD;
	@%p2 bra 	$L__BB0_5;
	ld.shared.f32 	%f29, [%r4];
	ld.shared.f32 	%f3, [%r4+12];
	setp.leu.f32 	%p3, %f29, %f3;
	@%p3 bra 	$L__BB0_5;
	ld.shared.f32 	%f30, [%r4+20];
	st.shared.f32 	[%r4], %f3;
	st.shared.f32 	[%r4+4], %f2;
	st.shared.f32 	[%r4+8], %f30;
	mov.f32 	%f79, %f2;
$L__BB0_5:
	and.b32  	%r11, %r2, 1;
	setp.eq.b32 	%p4, %r11, 1;
	@%p4 bra 	$L__BB0_11;
	ld.shared.f32 	%f5, [%r3+24];
	setp.gt.f32 	%p5, %f79, %f5;
	@%p5 bra 	$L__BB0_10;
	sub.f32 	%f33, %f79, %f5;
	abs.f32 	%f34, %f33;
	setp.geu.f32 	%p6, %f34, 0f358637BD;
	@%p6 bra 	$L__BB0_11;
	ld.shared.f32 	%f35, [%r4];
	ld.shared.f32 	%f6, [%r4+24];
	setp.leu.f32 	%p7, %f35, %f6;
	@%p7 bra 	$L__BB0_11;
	ld.shared.f32 	%f36, [%r4+32];
	st.shared.f32 	[%r4], %f6;
	st.shared.f32 	[%r4+4], %f5;
	st.shared.f32 	[%r4+8], %f36;
	mov.f32 	%f79, %f5;
	bra.uni 	$L__BB0_11;
$L__BB0_10:
	ld.shared.f32 	%f37, [%r4+24];
	ld.shared.f32 	%f38, [%r4+32];
	st.shared.f32 	[%r4], %f37;
	st.shared.f32 	[%r4+4], %f5;
	st.shared.f32 	[%r4+8], %f38;
	mov.f32 	%f79, %f5;
$L__BB0_11:
	and.b32  	%r12, %r2, 3;
	setp.ne.s32 	%p8, %r12, 0;
	@%p8 bra 	$L__BB0_17;
	ld.shared.f32 	%f8, [%r3+48];
	setp.gt.f32 	%p9, %f79, %f8;
	@%p9 bra 	$L__BB0_16;
	sub.f32 	%f39, %f79, %f8;
	abs.f32 	%f40, %f39;
	setp.geu.f32 	%p10, %f40, 0f358637BD;
	@%p10 bra 	$L__BB0_17;
	ld.shared.f32 	%f41, [%r4];
	ld.shared.f32 	%f9, [%r4+48];
	setp.leu.f32 	%p11, %f41, %f9;
	@%p11 bra 	$L__BB0_17;
	ld.shared.f32 	%f42, [%r4+56];
	st.shared.f32 	[%r4], %f9;
	st.shared.f32 	[%r4+4], %f8;
	st.shared.f32 	[%r4+8], %f42;
	mov.f32 	%f79, %f8;
	bra.uni 	$L__BB0_17;
$L__BB0_16:
	ld.shared.f32 	%f43, [%r4+48];
	ld.shared.f32 	%f44, [%r4+56];
	st.shared.f32 	[%r4], %f43;
	st.shared.f32 	[%r4+4], %f8;
	st.shared.f32 	[%r4+8], %f44;
	mov.f32 	%f79, %f8;
$L__BB0_17:
	and.b32  	%r13, %r2, 7;
	setp.ne.s32 	%p12, %r13, 0;
	@%p12 bra 	$L__BB0_23;
	ld.shared.f32 	%f11, [%r3+96];
	setp.gt.f32 	%p13, %f79, %f11;
	@%p13 bra 	$L__BB0_22;
	sub.f32 	%f45, %f79, %f11;
	abs.f32 	%f46, %f45;
	setp.geu.f32 	%p14, %f46, 0f358637BD;
	@%p14 bra 	$L__BB0_23;
	ld.shared.f32 	%f47, [%r4];
	ld.shared.f32 	%f12, [%r4+96];
	setp.leu.f32 	%p15, %f47, %f12;
	@%p15 bra 	$L__BB0_23;
	ld.shared.f32 	%f48, [%r4+104];
	st.shared.f32 	[%r4], %f12;
	st.shared.f32 	[%r4+4], %f11;
	st.shared.f32 	[%r4+8], %f48;
	mov.f32 	%f79, %f11;
	bra.uni 	$L__BB0_23;
$L__BB0_22:
	ld.shared.f32 	%f49, [%r4+96];
	ld.shared.f32 	%f50, [%r4+104];
	st.shared.f32 	[%r4], %f49;
	st.shared.f32 	[%r4+4], %f11;
	st.shared.f32 	[%r4+8], %f50;
	mov.f32 	%f79, %f11;
$L__BB0_23:
	and.b32  	%r14, %r2, 15;
	setp.ne.s32 	%p16, %r14, 0;
	@%p16 bra 	$L__BB0_29;
	ld.shared.f32 	%f14, [%r3+192];
	setp.gt.f32 	%p17, %f79, %f14;
	@%p17 bra 	$L__BB0_28;
	sub.f32 	%f51, %f79, %f14;
	abs.f32 	%f52, %f51;
	setp.geu.f32 	%p18, %f52, 0f358637BD;
	@%p18 bra 	$L__BB0_29;
	ld.shared.f32 	%f53, [%r4];
	ld.shared.f32 	%f15, [%r4+192];
	setp.leu.f32 	%p19, %f53, %f15;
	@%p19 bra 	$L__BB0_29;
	ld.shared.f32 	%f54, [%r4+200];
	st.shared.f32 	[%r4], %f15;
	st.shared.f32 	[%r4+4], %f14;
	st.shared.f32 	[%r4+8], %f54;
	mov.f32 	%f79, %f14;
	bra.uni 	$L__BB0_29;
$L__BB0_28:
	ld.shared.f32 	%f55, [%r4+192];
	ld.shared.f32 	%f56, [%r4+200];
	st.shared.f32 	[%r4], %f55;
	st.shared.f32 	[%r4+4], %f14;
	st.shared.f32 	[%r4+8], %f56;
	mov.f32 	%f79, %f14;
$L__BB0_29:
	and.b32  	%r15, %r2, 31;
	setp.ne.s32 	%p20, %r15, 0;
	@%p20 bra 	$L__BB0_35;
	ld.shared.f32 	%f17, [%r3+384];
	setp.gt.f32 	%p21, %f79, %f17;
	@%p21 bra 	$L__BB0_34;
	sub.f32 	%f57, %f79, %f17;
	abs.f32 	%f58, %f57;
	setp.geu.f32 	%p22, %f58, 0f358637BD;
	@%p22 bra 	$L__BB0_35;
	ld.shared.f32 	%f59, [%r4];
	ld.shared.f32 	%f18, [%r4+384];
	setp.leu.f32 	%p23, %f59, %f18;
	@%p23 bra 	$L__BB0_35;
	ld.shared.f32 	%f60, [%r4+392];
	st.shared.f32 	[%r4], %f18;
	st.shared.f32 	[%r4+4], %f17;
	st.shared.f32 	[%r4+8], %f60;
	mov.f32 	%f79, %f17;
	bra.uni 	$L__BB0_35;
$L__BB0_34:
	ld.shared.f32 	%f61, [%r4+384];
	ld.shared.f32 	%f62, [%r4+392];
	st.shared.f32 	[%r4], %f61;
	st.shared.f32 	[%r4+4], %f17;
	st.shared.f32 	[%r4+8], %f62;
	mov.f32 	%f79, %f17;
$L__BB0_35:
	and.b32  	%r16, %r2, 63;
	setp.ne.s32 	%p24, %r16, 0;
	@%p24 bra 	$L__BB0_41;
	ld.shared.f32 	%f20, [%r3+768];
	setp.gt.f32 	%p25, %f79, %f20;
	@%p25 bra 	$L__BB0_40;
	sub.f32 	%f63, %f79, %f20;
	abs.f32 	%f64, %f63;
	setp.geu.f32 	%p26, %f64, 0f358637BD;
	@%p26 bra 	$L__BB0_41;
	ld.shared.f32 	%f65, [%r4];
	ld.shared.f32 	%f21, [%r4+768];
	setp.leu.f32 	%p27, %f65, %f21;
	@%p27 bra 	$L__BB0_41;
	ld.shared.f32 	%f66, [%r4+776];
	st.shared.f32 	[%r4], %f21;
	st.shared.f32 	[%r4+4], %f20;
	st.shared.f32 	[%r4+8], %f66;
	mov.f32 	%f79, %f20;
	bra.uni 	$L__BB0_41;
$L__BB0_40:
	ld.shared.f32 	%f67, [%r4+768];
	ld.shared.f32 	%f68, [%r4+776];
	st.shared.f32 	[%r4], %f67;
	st.shared.f32 	[%r4+4], %f20;
	st.shared.f32 	[%r4+8], %f68;
	mov.f32 	%f79, %f20;
$L__BB0_41:
	and.b32  	%r17, %r2, 127;
	setp.ne.s32 	%p28, %r17, 0;
	@%p28 bra 	$L__BB0_47;
	ld.shared.f32 	%f23, [%r3+1536];
	setp.gt.f32 	%p29, %f79, %f23;
	@%p29 bra 	$L__BB0_46;
	sub.f32 	%f69, %f79, %f23;
	abs.f32 	%f70, %f69;
	setp.geu.f32 	%p30, %f70, 0f358637BD;
	@%p30 bra 	$L__BB0_47;
	ld.shared.f32 	%f71, [%r4];
	ld.shared.f32 	%f24, [%r4+1536];
	setp.leu.f32 	%p31, %f71, %f24;
	@%p31 bra 	$L__BB0_47;
	ld.shared.f32 	%f72, [%r4+1544];
	st.shared.f32 	[%r4], %f24;
	st.shared.f32 	[%r4+4], %f23;
	st.shared.f32 	[%r4+8], %f72;
	bra.uni 	$L__BB0_47;
$L__BB0_46:
	ld.shared.f32 	%f73, [%r4+1536];
	ld.shared.f32 	%f74, [%r4+1544];
	st.shared.f32 	[%r4], %f73;
	st.shared.f32 	[%r4+4], %f23;
	st.shared.f32 	[%r4+8], %f74;
$L__BB0_47:
	bar.sync 	0;
	setp.ne.s32 	%p32, %r2, 0;
	@%p32 bra 	$L__BB0_49;
	ld.shared.f32 	%f75, [_ZZ18lowestPoint_kernelP6pointsS0_E13shared_points];
	cvta.to.global.u64 	%rd6, %rd1;
	mul.wide.u32 	%rd7, %r1, 4;
	add.s64 	%rd8, %rd6, %rd7;
	st.global.f32 	[%rd8], %f75;
	ld.shared.f32 	%f76, [_ZZ18lowestPoint_kernelP6pointsS0_E13shared_points+4];
	st.global.f32 	[%rd8+1024], %f76;
$L__BB0_49:
	ret;

}
	// .globl	_Z20findCosAngles_kernelP6points5point
.visible .entry _Z20findCosAngles_kernelP6points5point(
	.param .u64 .ptr .align 1 _Z20findCosAngles_kernelP6points5point_param_0,
	.param .align 4 .b8 _Z20findCosAngles_kernelP6points5point_param_1[12]
)
{
	.reg .pred 	%p<3>;
	.reg .b32 	%r<5>;
	.reg .b32 	%f<15>;
	.reg .b64 	%rd<5>;

	ld.param.f32 	%f4, [_Z20findCosAngles_kernelP6points5point_param_1+4];
	ld.param.f32 	%f3, [_Z20findCosAngles_kernelP6points5point_param_1];
	ld.param.u64 	%rd2, [_Z20findCosAngles_kernelP6points5point_param_0];
	cvta.to.global.u64 	%rd3, %rd2;
	mov.u32 	%r1, %ctaid.x;
	mov.u32 	%r2, %ntid.x;
	mov.u32 	%r3, %tid.x;
	mad.lo.s32 	%r4, %r1, %r2, %r3;
	mul.wide.s32 	%rd4, %r4, 4;
	add.s64 	%rd1, %rd3, %rd4;
	ld.global.f32 	%f6, [%rd1];
	sub.f32 	%f1, %f6, %f3;
	abs.f32 	%f7, %f1;
	setp.leu.f32 	%p1, %f7, 0f358637BD;
	@%p1 bra 	$L__BB1_3;
	ld.global.f32 	%f8, [%rd1+1024];
	sub.f32 	%f2, %f8, %f4;
	abs.f32 	%f9, %f2;
	setp.leu.f32 	%p2, %f9, 0f358637BD;
	@%p2 bra 	$L__BB1_3;
	mul.f32 	%f10, %f2, %f2;
	fma.rn.f32 	%f11, %f1, %f1, %f10;
	sqrt.rn.f32 	%f12, %f11;
	fma.rn.f32 	%f13, %f2, 0f00000000, %f1;
	div.rn.f32 	%f14, %f13, %f12;
	st.global.f32 	[%rd1+2048], %f14;
$L__BB1_3:
	ret;

}
	// .globl	_Z14sorting_kernelP6points
.visible .entry _Z14sorting_kernelP6points(
	.param .u64 .ptr .align 1 _Z14sorting_kernelP6points_param_0
)
{
	.reg .pred 	%p<15>;
	.reg .b32 	%r<23>;
	.reg .b32 	%f<49>;
	.reg .b64 	%rd<9>;

	ld.param.u64 	%rd6, [_Z14sorting_kernelP6points_param_0];
	cvta.to.global.u64 	%rd1, %rd6;
	mov.u32 	%r11, %ctaid.x;
	mov.u32 	%r12, %ntid.x;
	mov.u32 	%r13, %tid.x;
	mad.lo.s32 	%r14, %r11, %r12, %r13;
	setp.gt.s32 	%p1, %r14, 255;
	@%p1 bra 	$L__BB2_23;
	add.s64 	%rd2, %rd1, 1032;
	mov.b32 	%r20, 0;
	mov.b32 	%r19, 255;
$L__BB2_2:
	and.b32  	%r3, %r19, 3;
	add.s32 	%r18, %r20, -252;
	setp.lt.u32 	%p2, %r18, 3;
	mov.b32 	%r22, 0;
	@%p2 bra 	$L__BB2_13;
	and.b32  	%r22, %r19, -4;
	neg.s32 	%r21, %r22;
	mov.u64 	%rd8, %rd2;
$L__BB2_4:
	ld.global.f32 	%f1, [%rd8+1016];
	ld.global.f32 	%f46, [%rd8+1020];
	setp.leu.f32 	%p3, %f1, %f46;
	@%p3 bra 	$L__BB2_6;
	ld.global.f32 	%f18, [%rd8+-1032];
	ld.global.f32 	%f19, [%rd8+-8];
	ld.global.f32 	%f20, [%rd8+-1028];
	st.global.f32 	[%rd8+-1032], %f20;
	ld.global.f32 	%f21, [%rd8+-4];
	st.global.f32 	[%rd8+-8], %f21;
	st.global.f32 	[%rd8+1016], %f46;
	st.global.f32 	[%rd8+-1028], %f18;
	st.global.f32 	[%rd8+-4], %f19;
	st.global.f32 	[%rd8+1020], %f1;
	bar.sync 	0;
	ld.global.f32 	%f46, [%rd8+1020];
$L__BB2_6:
	ld.global.f32 	%f47, [%rd8+1024];
	setp.leu.f32 	%p4, %f46, %f47;
	@%p4 bra 	$L__BB2_8;
	ld.global.f32 	%f22, [%rd8+-1028];
	ld.global.f32 	%f23, [%rd8+-4];
	ld.global.f32 	%f24, [%rd8+-1024];
	st.global.f32 	[%rd8+-1028], %f24;
	ld.global.f32 	%f25, [%rd8];
	st.global.f32 	[%rd8+-4], %f25;
	st.global.f32 	[%rd8+1020], %f47;
	st.global.f32 	[%rd8+-1024], %f22;
	st.global.f32 	[%rd8], %f23;
	st.global.f32 	[%rd8+1024], %f46;
	bar.sync 	0;
	ld.global.f32 	%f47, [%rd8+1024];
$L__BB2_8:
	ld.global.f32 	%f48, [%rd8+1028];
	setp.leu.f32 	%p5, %f47, %f48;
	@%p5 bra 	$L__BB2_10;
	ld.global.f32 	%f26, [%rd8+-1024];
	ld.global.f32 	%f27, [%rd8];
	ld.global.f32 	%f28, [%rd8+-1020];
	st.global.f32 	[%rd8+-1024], %f28;
	ld.global.f32 	%f29, [%rd8+4];
	st.global.f32 	[%rd8], %f29;
	st.global.f32 	[%rd8+1024], %f48;
	st.global.f32 	[%rd8+-1020], %f26;
	st.global.f32 	[%rd8+4], %f27;
	st.global.f32 	[%rd8+1028], %f47;
	bar.sync 	0;
	ld.global.f32 	%f48, [%rd8+1028];
$L__BB2_10:
	ld.global.f32 	%f11, [%rd8+1032];
	setp.leu.f32 	%p6, %f48, %f11;
	@%p6 bra 	$L__BB2_12;
	ld.global.f32 	%f30, [%rd8+-1020];
	ld.global.f32 	%f31, [%rd8+4];
	ld.global.f32 	%f32, [%rd8+-1016];
	st.global.f32 	[%rd8+-1020], %f32;
	ld.global.f32 	%f33, [%rd8+8];
	st.global.f32 	[%rd8+4], %f33;
	st.global.f32 	[%rd8+1028], %f11;
	st.global.f32 	[%rd8+-1016], %f30;
	st.global.f32 	[%rd8+8], %f31;
	st.global.f32 	[%rd8+1032], %f48;
	bar.sync 	0;
$L__BB2_12:
	add.s32 	%r21, %r21, 4;
	add.s64 	%rd8, %rd8, 16;
	setp.ne.s32 	%p7, %r21, 0;
	@%p7 bra 	$L__BB2_4;
$L__BB2_13:
	setp.eq.s32 	%p8, %r3, 0;
	@%p8 bra 	$L__BB2_22;
	mul.wide.u32 	%rd7, %r22, 4;
	add.s64 	%rd5, %rd1, %rd7;
	ld.global.f32 	%f12, [%rd5+2048];
	ld.global.f32 	%f13, [%rd5+2052];
	setp.leu.f32 	%p9, %f12, %f13;
	@%p9 bra 	$L__BB2_16;
	ld.global.f32 	%f34, [%rd5];
	ld.global.f32 	%f35, [%rd5+1024];
	ld.global.f32 	%f36, [%rd5+4];
	st.global.f32 	[%rd5], %f36;
	ld.global.f32 	%f37, [%rd5+1028];
	st.global.f32 	[%rd5+1024], %f37;
	st.global.f32 	[%rd5+2048], %f13;
	st.global.f32 	[%rd5+4], %f34;
	st.global.f32 	[%rd5+1028], %f35;
	st.global.f32 	[%rd5+2052], %f12;
	bar.sync 	0;
$L__BB2_16:
	setp.eq.s32 	%p10, %r3, 1;
	@%p10 bra 	$L__BB2_22;
	ld.global.f32 	%f14, [%rd5+2052];
	ld.global.f32 	%f15, [%rd5+2056];
	setp.leu.f32 	%p11, %f14, %f15;
	@%p11 bra 	$L__BB2_19;
	ld.global.f32 	%f38, [%rd5+4];
	ld.global.f32 	%f39, [%rd5+1028];
	ld.global.f32 	%f40, [%rd5+8];
	st.global.f32 	[%rd5+4], %f40;
	ld.global.f32 	%f41, [%rd5+1032];
	st.global.f32 	[%rd5+1028], %f41;
	st.global.f32 	[%rd5+2052], %f15;
	st.global.f32 	[%rd5+8], %f38;
	st.global.f32 	[%rd5+1032], %f39;
	st.global.f32 	[%rd5+2056], %f14;
	bar.sync 	0;
$L__BB2_19:
	setp.eq.s32 	%p12, %r3, 2;
	@%p12 bra 	$L__BB2_22;
	ld.global.f32 	%f16, [%rd5+2056];
	ld.global.f32 	%f17, [%rd5+2060];
	setp.leu.f32 	%p13, %f16, %f17;
	@%p13 bra 	$L__BB2_22;
	ld.global.f32 	%f42, [%rd5+8];
	ld.global.f32 	%f43, [%rd5+1032];
	ld.global.f32 	%f44, [%rd5+12];
	st.global.f32 	[%rd5+8], %f44;
	ld.global.f32 	%f45, [%rd5+1036];
	st.global.f32 	[%rd5+1032], %f45;
	st.global.f32 	[%rd5+2056], %f17;
	st.global.f32 	[%rd5+12], %f42;
	st.global.f32 	[%rd5+1036], %f43;
	st.global.f32 	[%rd5+2060], %f16;
	bar.sync 	0;
$L__BB2_22:
	add.s32 	%r20, %r20, 1;
	add.s32 	%r19, %r19, -1;
	setp.ne.s32 	%p14, %r20, 255;
	@%p14 bra 	$L__BB2_2;
$L__BB2_23:
	ret;

}


// ===== COMPILED SASS (sm_100) =====

	.target	sm_100

	.elftype	@"ET_EXEC"


//--------------------- .note.nv.tkinfo           --------------------------
	.section	.note.nv.tkinfo,"",@"SHT_NOTE"
	.sectionflags	@"SHF_NOTE_NV_TKINFO"
	.tkinfo
        /*0018*/ 	.word	0x00000002
        /*0030*/ 	.string	""
        /*0030*/ 	.string	"ptxas"
        /*0030*/ 	.string	"Cuda compilation tools, release 13.0, V13.0.88"
        /*0030*/ 	.string	"Build cuda_13.0.r13.0/compiler.36424714_0"
        /*0030*/ 	.string	"-arch sm_100 -m 64 "



//--------------------- .note.nv.cuinfo           --------------------------
	.section	.note.nv.cuinfo,"",@"SHT_NOTE"
	.sectionflags	@"SHF_NOTE_NV_CUINFO"
        /*0018*/ 	.short	0x0002
        /*001a*/ 	.short	0x0064
        /*001c*/ 	.short	0x0082
	.zero		2


//--------------------- .nv.info                  --------------------------
	.section	.nv.info,"",@"SHT_CUDA_INFO"
	.align	4


	//----- nvinfo : EIATTR_REGCOUNT
	.align		4
        /*0000*/ 	.byte	0x04, 0x2f
        /*0002*/ 	.short	(.L_1 - .L_0)
	.align		4
.L_0:
        /*0004*/ 	.word	index@(_Z18lowestPoint_kernelP6pointsS0_)
        /*0008*/ 	.word	0x00000011


	//----- nvinfo : EIATTR_FRAME_SIZE
	.align		4
.L_1:
        /*000c*/ 	.byte	0x04, 0x11
        /*000e*/ 	.short	(.L_3 - .L_2)
	.align		4
.L_2:
        /*0010*/ 	.word	index@(_Z18lowestPoint_kernelP6pointsS0_)
        /*0014*/ 	.word	0x00000000


	//----- nvinfo : EIATTR_REGCOUNT
	.align		4
.L_3:
        /*0018*/ 	.byte	0x04, 0x2f
        /*001a*/ 	.short	(.L_5 - .L_4)
	.align		4
.L_4:
        /*001c*/ 	.word	index@(_Z20findCosAngles_kernelP6points5point)
        /*0020*/ 	.word	0x00000010


	//----- nvinfo : EIATTR_FRAME_SIZE
	.align		4
.L_5:
        /*0024*/ 	.byte	0x04, 0x11
        /*0026*/ 	.short	(.L_7 - .L_6)
	.align		4
.L_6:
        /*0028*/ 	.word	index@($__internal_1_$__cuda_sm3x_div_rn_noftz_f32_slowpath)
        /*002c*/ 	.word	0x00000000


	//----- nvinfo : EIATTR_FRAME_SIZE
	.align		4
.L_7:
        /*0030*/ 	.byte	0x04, 0x11
        /*0032*/ 	.short	(.L_9 - .L_8)
	.align		4
.L_8:
        /*0034*/ 	.word	index@($__internal_0_$__cuda_sm20_sqrt_rn_f32_slowpath)
        /*0038*/ 	.word	0x00000000


	//----- nvinfo : EIATTR_FRAME_SIZE
	.align		4
.L_9:
        /*003c*/ 	.byte	0x04, 0x11
        /*003e*/ 	.short	(.L_11 - .L_10)
	.align		4
.L_10:
        /*0040*/ 	.word	index@(_Z20findCosAngles_kernelP6points5point)
        /*0044*/ 	.word	0x00000000


	//----- nvinfo : EIATTR_REGCOUNT
	.align		4
.L_11:
        /*0048*/ 	.byte	0x04, 0x2f
        /*004a*/ 	.short	(.L_13 - .L_12)
	.align		4
.L_12:
        /*004c*/ 	.word	index@(_Z14sorting_kernelP6points)
        /*0050*/ 	.word	0x0000001a


	//----- nvinfo : EIATTR_FRAME_SIZE
	.align		4
.L_13:
        /*0054*/ 	.byte	0x04, 0x11
        /*0056*/ 	.short	(.L_15 - .L_14)
	.align		4
.L_14:
        /*0058*/ 	.word	index@(_Z14sorting_kernelP6points)
        /*005c*/ 	.word	0x00000000


	//----- nvinfo : EIATTR_MIN_STACK_SIZE
	.align		4
.L_15:
        /*0060*/ 	.byte	0x04, 0x12
        /*0062*/ 	.short	(.L_17 - .L_16)
	.align		4
.L_16:
        /*0064*/ 	.word	index@(_Z14sorting_kernelP6points)
        /*0068*/ 	.word	0x00000000


	//----- nvinfo : EIATTR_MIN_STACK_SIZE
	.align		4
.L_17:
        /*006c*/ 	.byte	0x04, 0x12
        /*006e*/ 	.short	(.L_19 - .L_18)
	.align		4
.L_18:
        /*0070*/ 	.word	index@(_Z20findCosAngles_kernelP6points5point)
        /*0074*/ 	.word	0x00000000


	//----- nvinfo : EIATTR_MIN_STACK_SIZE
	.align		4
.L_19:
        /*0078*/ 	.byte	0x04, 0x12
        /*007a*/ 	.short	(.L_21 - .L_20)
	.align		4
.L_20:
        /*007c*/ 	.word	index@(_Z18lowestPoint_kernelP6pointsS0_)
        /*0080*/ 	.word	0x00000000
.L_21:


//--------------------- .nv.compat                --------------------------
	.section	.nv.compat,"",@"SHT_CUDA_COMPAT_INFO"
	.align	4
        /*0000*/ 	.byte	0x02, 0x09, 0x00, 0x00, 0x02, 0x02, 0x01, 0x00, 0x02, 0x05, 0x05, 0x00, 0x03, 0x07, 0x01, 0x01
        /*0010*/ 	.byte	0x02, 0x03, 0x00, 0x00, 0x02, 0x06, 0x01, 0x00, 0x04, 0x0b, 0x08, 0x00, 0x01, 0x00, 0x00, 0x00
        /*0020*/ 	.byte	0x00, 0x00, 0x00, 0x00


//--------------------- .nv.info._Z14sorting_kernelP6points --------------------------
	.section	.nv.info._Z14sorting_kernelP6points,"",@"SHT_CUDA_INFO"
	.sectionflags	@""
	.align	4


	//----- nvinfo : EIATTR_CUDA_API_VERSION
	.align		4
        /*0000*/ 	.byte	0x04, 0x37
        /*0002*/ 	.short	(.L_23 - .L_22)
.L_22:
        /*0004*/ 	.word	0x00000082


	//----- nvinfo : EIATTR_KPARAM_INFO
	.align		4
.L_23:
        /*0008*/ 	.byte	0x04, 0x17
        /*000a*/ 	.short	(.L_25 - .L_24)
.L_24:
        /*000c*/ 	.word	0x00000000
        /*0010*/ 	.short	0x0000
        /*0012*/ 	.short	0x0000
        /*0014*/ 	.byte	0x00, 0xf5, 0x21, 0x00


	//----- nvinfo : EIATTR_SPARSE_MMA_MASK
	.align		4
.L_25:
        /*0018*/ 	.byte	0x03, 0x50
        /*001a*/ 	.short	0x0000


	//----- nvinfo : EIATTR_MAXREG_COUNT
	.align		4
        /*001c*/ 	.byte	0x03, 0x1b
        /*001e*/ 	.short	0x00ff


	//----- nvinfo : EIATTR_NUM_BARRIERS
	.align		4
        /*0020*/ 	.byte	0x02, 0x4c
        /*0022*/ 	.byte	0x01
	.zero		1


	//----- nvinfo : EIATTR_MERCURY_ISA_VERSION
	.align		4
        /*0024*/ 	.byte	0x03, 0x5f
        /*0026*/ 	.short	0x0101


	//----- nvinfo : EIATTR_VRC_CTA_INIT_COUNT
	.align		4
        /*0028*/ 	.byte	0x02, 0x4a
	.zero		1
	.zero		1


	//----- nvinfo : EIATTR_EXIT_INSTR_OFFSETS
	.align		4
        /*002c*/ 	.byte	0x04, 0x1c
        /*002e*/ 	.short	(.L_27 - .L_26)


	//   ....[0]....
.L_26:
        /*0030*/ 	.word	0x00000060


	//   ....[1]....
        /*0034*/ 	.word	0x000008f0


	//----- nvinfo : EIATTR_CBANK_PARAM_SIZE
	.align		4
.L_27:
        /*0038*/ 	.byte	0x03, 0x19
        /*003a*/ 	.short	0x0008


	//----- nvinfo : EIATTR_PARAM_CBANK
	.align		4
        /*003c*/ 	.byte	0x04, 0x0a
        /*003e*/ 	.short	(.L_29 - .L_28)
	.align		4
.L_28:
        /*0040*/ 	.word	index@(.nv.constant0._Z14sorting_kernelP6points)
        /*0044*/ 	.short	0x0380
        /*0046*/ 	.short	0x0008


	//----- nvinfo : EIATTR_SW_WAR
	.align		4
.L_29:
        /*0048*/ 	.byte	0x04, 0x36
        /*004a*/ 	.short	(.L_31 - .L_30)
.L_30:
        /*004c*/ 	.word	0x00000008
.L_31:


//--------------------- .nv.info._Z20findCosAngles_kernelP6points5point --------------------------
	.section	.nv.info._Z20findCosAngles_kernelP6points5point,"",@"SHT_CUDA_INFO"
	.sectionflags	@""
	.align	4


	//----- nvinfo : EIATTR_CUDA_API_VERSION
	.align		4
        /*0000*/ 	.byte	0x04, 0x37
        /*0002*/ 	.short	(.L_33 - .L_32)
.L_32:
        /*0004*/ 	.word	0x00000082


	//----- nvinfo : EIATTR_KPARAM_INFO
	.align		4
.L_33:
        /*0008*/ 	.byte	0x04, 0x17
        /*000a*/ 	.short	(.L_35 - .L_34)
.L_34:
        /*000c*/ 	.word	0x00000000
        /*0010*/ 	.short	0x0001
        /*0012*/ 	.short	0x0008
        /*0014*/ 	.byte	0x00, 0xf0, 0x31, 0x00


	//----- nvinfo : EIATTR_KPARAM_INFO
	.align		4
.L_35:
        /*0018*/ 	.byte	0x04, 0x17
        /*001a*/ 	.short	(.L_37 - .L_36)
.L_36:
        /*001c*/ 	.word	0x00000000
        /*0020*/ 	.short	0x0000
        /*0022*/ 	.short	0x0000
        /*0024*/ 	.byte	0x00, 0xf5, 0x21, 0x00


	//----- nvinfo : EIATTR_SPARSE_MMA_MASK
	.align		4
.L_37:
        /*0028*/ 	.byte	0x03, 0x50
        /*002a*/ 	.short	0x0000


	//----- nvinfo : EIATTR_MAXREG_COUNT
	.align		4
        /*002c*/ 	.byte	0x03, 0x1b
        /*002e*/ 	.short	0x00ff


	//----- nvinfo : EIATTR_MERCURY_ISA_VERSION
	.align		4
        /*0030*/ 	.byte	0x03, 0x5f
        /*0032*/ 	.short	0x0101


	//----- nvinfo : EIATTR_VRC_CTA_INIT_COUNT
	.align		4
        /*0034*/ 	.byte	0x02, 0x4a
	.zero		1
	.zero		1


	//----- nvinfo : EIATTR_EXIT_INSTR_OFFSETS
	.align		4
        /*0038*/ 	.byte	0x04, 0x1c
        /*003a*/ 	.short	(.L_39 - .L_38)


	//   ....[0]....
.L_38:
        /*003c*/ 	.word	0x000000c0


	//   ....[1]....
        /*0040*/ 	.word	0x00000110


	//   ....[2]....
        /*0044*/ 	.word	0x00000310


	//----- nvinfo : EIATTR_CRS_STACK_SIZE
	.align		4
.L_39:
        /*0048*/ 	.byte	0x04, 0x1e
        /*004a*/ 	.short	(.L_41 - .L_40)
.L_40:
        /*004c*/ 	.word	0x00000000


	//----- nvinfo : EIATTR_CBANK_PARAM_SIZE
	.align		4
.L_41:
        /*0050*/ 	.byte	0x03, 0x19
        /*0052*/ 	.short	0x0014


	//----- nvinfo : EIATTR_PARAM_CBANK
	.align		4
        /*0054*/ 	.byte	0x04, 0x0a
        /*0056*/ 	.short	(.L_43 - .L_42)
	.align		4
.L_42:
        /*0058*/ 	.word	index@(.nv.constant0._Z20findCosAngles_kernelP6points5point)
        /*005c*/ 	.short	0x0380
        /*005e*/ 	.short	0x0014


	//----- nvinfo : EIATTR_SW_WAR
	.align		4
.L_43:
        /*0060*/ 	.byte	0x04, 0x36
        /*0062*/ 	.short	(.L_45 - .L_44)
.L_44:
        /*0064*/ 	.word	0x00000008
.L_45:


//--------------------- .nv.info._Z18lowestPoint_kernelP6pointsS0_ --------------------------
	.section	.nv.info._Z18lowestPoint_kernelP6pointsS0_,"",@"SHT_CUDA_INFO"
	.sectionflags	@""
	.align	4


	//----- nvinfo : EIATTR_CUDA_API_VERSION
	.align		4
        /*0000*/ 	.byte	0x04, 0x37
        /*0002*/ 	.short	(.L_47 - .L_46)
.L_46:
        /*0004*/ 	.word	0x00000082


	//----- nvinfo : EIATTR_KPARAM_INFO
	.align		4
.L_47:
        /*0008*/ 	.byte	0x04, 0x17
        /*000a*/ 	.short	(.L_49 - .L_48)
.L_48:
        /*000c*/ 	.word	0x00000000
        /*0010*/ 	.short	0x0001
        /*0012*/ 	.short	0x0008
        /*0014*/ 	.byte	0x00, 0xf5, 0x21, 0x00


	//----- nvinfo : EIATTR_KPARAM_INFO
	.align		4
.L_49:
        /*0018*/ 	.byte	0x04, 0x17
        /*001a*/ 	.short	(.L_51 - .L_50)
.L_50:
        /*001c*/ 	.word	0x00000000
        /*0020*/ 	.short	0x0000
        /*0022*/ 	.short	0x0000
        /*0024*/ 	.byte	0x00, 0xf5, 0x21, 0x00


	//----- nvinfo : EIATTR_SPARSE_MMA_MASK
	.align		4
.L_51:
        /*0028*/ 	.byte	0x03, 0x50
        /*002a*/ 	.short	0x0000


	//----- nvinfo : EIATTR_MAXREG_COUNT
	.align		4
        /*002c*/ 	.byte	0x03, 0x1b
        /*002e*/ 	.short	0x00ff


	//----- nvinfo : EIATTR_NUM_BARRIERS
	.align		4
        /*0030*/ 	.byte	0x02, 0x4c
        /*0032*/ 	.byte	0x01
	.zero		1


	//----- nvinfo : EIATTR_MERCURY_ISA_VERSION
	.align		4
        /*0034*/ 	.byte	0x03, 0x5f
        /*0036*/ 	.short	0x0101


	//----- nvinfo : EIATTR_VRC_CTA_INIT_COUNT
	.align		4
        /*0038*/ 	.byte	0x02, 0x4a
	.zero		1
	.zero		1


	//----- nvinfo : EIATTR_EXIT_INSTR_OFFSETS
	.align		4
        /*003c*/ 	.byte	0x04, 0x1c
        /*003e*/ 	.short	(.L_53 - .L_52)


	//   ....[0]....
.L_52:
        /*0040*/ 	.word	0x00000e10


	//   ....[1]....
        /*0044*/ 	.word	0x00000e70


	//----- nvinfo : EIATTR_CRS_STACK_SIZE
	.align		4
.L_53:
        /*0048*/ 	.byte	0x04, 0x1e
        /*004a*/ 	.short	(.L_55 - .L_54)
.L_54:
        /*004c*/ 	.word	0x00000000


	//----- nvinfo : EIATTR_CBANK_PARAM_SIZE
	.align		4
.L_55:
        /*0050*/ 	.byte	0x03, 0x19
        /*0052*/ 	.short	0x0010


	//----- nvinfo : EIATTR_PARAM_CBANK
	.align		4
        /*0054*/ 	.byte	0x04, 0x0a
        /*0056*/ 	.short	(.L_57 - .L_56)
	.align		4
.L_56:
        /*0058*/ 	.word	index@(.nv.constant0._Z18lowestPoint_kernelP6pointsS0_)
        /*005c*/ 	.short	0x0380
        /*005e*/ 	.short	0x0010


	//----- nvinfo : EIATTR_SW_WAR
	.align		4
.L_57:
        /*0060*/ 	.byte	0x04, 0x36
        /*0062*/ 	.short	(.L_59 - .L_58)
.L_58:
        /*0064*/ 	.word	0x00000008
.L_59:


//--------------------- .nv.callgraph             --------------------------
	.section	.nv.callgraph,"",@"SHT_CUDA_CALLGRAPH"
	.align	4
	.sectionentsize	8
	.align		4
        /*0000*/ 	.word	0x00000000
	.align		4
        /*0004*/ 	.word	0xffffffff
	.align		4
        /*0008*/ 	.word	0x00000000
	.align		4
        /*000c*/ 	.word	0xfffffffe
	.align		4
        /*0010*/ 	.word	0x00000000
	.align		4
        /*0014*/ 	.word	0xfffffffd
	.align		4
        /*0018*/ 	.word	0x00000000
	.align		4
        /*001c*/ 	.word	0xfffffffc


//--------------------- .text._Z14sorting_kernelP6points --------------------------
	.section	.text._Z14sorting_kernelP6points,"ax",@progbits
	.align	128
        .global         _Z14sorting_kernelP6points
        .type           _Z14sorting_kernelP6points,@function
        .size           _Z14sorting_kernelP6points,(.L_x_51 - _Z14sorting_kernelP6points)
        .other          _Z14sorting_kernelP6points,@"STO_CUDA_ENTRY STV_DEFAULT"
_Z14sorting_kernelP6points:
.text._Z14sorting_kernelP6points:
[----:B------:R-:W-:Y:S01]  /*0000*/  LDC R1, c[0x0][0x37c] ;  /* 0x0000df00ff017b82 */ /* 0x000fe20000000800 */
[----:B------:R-:W0:Y:S07]  /*0010*/  S2R R3, SR_TID.X ;  /* 0x0000000000037919 */ /* 0x000e2e0000002100 */
[----:B------:R-:W0:Y:S08]  /*0020*/  S2UR UR4, SR_CTAID.X ;  /* 0x00000000000479c3 */ /* 0x000e300000002500 */
[----:B------:R-:W0:Y:S02]  /*0030*/  LDC R0, c[0x0][0x360] ;  /* 0x0000d800ff007b82 */ /* 0x000e240000000800 */
[----:B0-----:R-:W-:-:S05]  /*0040*/  IMAD R0, R0, UR4, R3 ;  /* 0x0000000400007c24 */ /* 0x001fca000f8e0203 */
[----:B------:R-:W-:-:S13]  /*0050*/  ISETP.GT.AND P0, PT, R0, 0xff, PT ;  /* 0x000000ff0000780c */ /* 0x000fda0003f04270 */
[----:B------:R-:W-:Y:S05]  /*0060*/  @P0 EXIT ;  /* 0x000000000000094d */ /* 0x000fea0003800000 */
[----:B------:R-:W0:Y:S01]  /*0070*/  LDCU.64 UR6, c[0x0][0x380] ;  /* 0x00007000ff0677ac */ /* 0x000e220008000a00 */
[----:B------:R-:W1:Y:S01]  /*0080*/  LDCU.64 UR10, c[0x0][0x358] ;  /* 0x00006b00ff0a77ac */ /* 0x000e620008000a00 */
[----:B------:R-:W-:Y:S01]  /*0090*/  UMOV UR4, URZ ;  /* 0x000000ff00047c82 */ /* 0x000fe20008000000 */
[----:B0-----:R-:W-:-:S04]  /*00a0*/  UIADD3 UR5, UP0, UPT, UR6, 0x408, URZ ;  /* 0x0000040806057890 */ /* 0x001fc8000ff1e0ff */
[----:B------:R-:W-:-:S03]  /*00b0*/  UIADD3.X UR6, UPT, UPT, URZ, UR7, URZ, UP0, !UPT ;  /* 0x00000007ff067290 */ /* 0x000fc600087fe4ff */
[----:B-1----:R-:W-:-:S09]  /*00c0*/  UMOV UR7, 0xff ;  /* 0x000000ff00077882 */ /* 0x002fd20000000000 */
.L_x_5:
[----:B------:R-:W-:Y:S01]  /*00d0*/  UIADD3 UR8, UPT, UPT, UR4, -0xfc, URZ ;  /* 0xffffff0404087890 */ /* 0x000fe2000fffe0ff */
[----:B01----:R-:W-:Y:S01]  /*00e0*/  IMAD.MOV.U32 R5, RZ, RZ, RZ ;  /* 0x000000ffff057224 */ /* 0x003fe200078e00ff */
[----:B------:R-:W-:Y:S02]  /*00f0*/  ULOP3.LUT UR12, UR7, 0x3, URZ, 0xc0, !UPT ;  /* 0x00000003070c7892 */ /* 0x000fe4000f8ec0ff */
[----:B------:R-:W-:Y:S02]  /*0100*/  UISETP.GE.U32.AND UP2, UPT, UR8, 0x3, UPT ;  /* 0x000000030800788c */ /* 0x000fe4000bf46070 */
[----:B------:R-:W-:Y:S02]  /*0110*/  UIADD3 UR4, UPT, UPT, UR4, 0x1, URZ ;  /* 0x0000000104047890 */ /* 0x000fe4000fffe0ff */
[----:B------:R-:W-:Y:S02]  /*0120*/  UISETP.NE.AND UP1, UPT, UR12, URZ, UPT ;  /* 0x000000ff0c00728c */ /* 0x000fe4000bf25270 */
[----:B------:R-:W-:-:S03]  /*0130*/  UISETP.NE.AND UP0, UPT, UR4, 0xff, UPT ;  /* 0x000000ff0400788c */ /* 0x000fc6000bf05270 */
[----:B------:R-:W-:Y:S08]  /*0140*/  BRA.U !UP2, `(.L_x_0) ;  /* 0x000000050a107547 */ /* 0x000ff0000b800000 */
[----:B------:R-:W-:Y:S01]  /*0150*/  ULOP3.LUT UR8, UR7, 0xfffffffc, URZ, 0xc0, !UPT ;  /* 0xfffffffc07087892 */ /* 0x000fe2000f8ec0ff */
[----:B------:R-:W-:Y:S02]  /*0160*/  IMAD.U32 R0, RZ, RZ, UR5 ;  /* 0x00000005ff007e24 */ /* 0x000fe4000f8e00ff */
[----:B------:R-:W-:Y:S01]  /*0170*/  IMAD.U32 R15, RZ, RZ, UR6 ;  /* 0x00000006ff0f7e24 */ /* 0x000fe2000f8e00ff */
[----:B------:R-:W-:Y:S02]  /*0180*/  UIADD3 UR9, UPT, UPT, -UR8, URZ, URZ ;  /* 0x000000ff08097290 */ /* 0x000fe4000fffe1ff */
[----:B------:R-:W-:-:S10]  /*0190*/  IMAD.U32 R5, RZ, RZ, UR8 ;  /* 0x00000008ff057e24 */ /* 0x000fd4000f8e00ff */
.L_x_1:
[----:B0-----:R-:W-:Y:S02]  /*01a0*/  IMAD.MOV.U32 R2, RZ, RZ, R0 ;  /* 0x000000ffff027224 */ /* 0x001fe400078e0000 */
[----:B------:R-:W-:-:S05]  /*01b0*/  IMAD.MOV.U32 R3, RZ, RZ, R15 ;  /* 0x000000ffff037224 */ /* 0x000fca00078e000f */
[----:B------:R-:W2:Y:S04]  /*01c0*/  LDG.E R0, desc[UR10][R2.64+0x3f8] ;  /* 0x0003f80a02007981 */ /* 0x000ea8000c1e1900 */
[----:B------:R-:W2:Y:S02]  /*01d0*/  LDG.E R7, desc[UR10][R2.64+0x3fc] ;  /* 0x0003fc0a02077981 */ /* 0x000ea4000c1e1900 */
[----:B--2---:R-:W-:-:S13]  /*01e0*/  FSETP.GT.AND P0, PT, R0, R7, PT ;  /* 0x000000070000720b */ /* 0x004fda0003f04000 */
[----:B------:R-:W2:Y:S04]  /*01f0*/  @P0 LDG.E R13, desc[UR10][R2.64+-0x404] ;  /* 0xfffbfc0a020d0981 */ /* 0x000ea8000c1e1900 */
[----:B------:R-:W3:Y:S04]  /*0200*/  @P0 LDG.E R9, desc[UR10][R2.64+-0x408] ;  /* 0xfffbf80a02090981 */ /* 0x000ee8000c1e1900 */
[----:B------:R-:W4:Y:S04]  /*0210*/  @P0 LDG.E R15, desc[UR10][R2.64+-0x4] ;  /* 0xfffffc0a020f0981 */ /* 0x000f28000c1e1900 */
[----:B------:R-:W5:Y:S04]  /*0220*/  @P0 LDG.E R11, desc[UR10][R2.64+-0x8] ;  /* 0xfffff80a020b0981 */ /* 0x000f68000c1e1900 */
[----:B------:R-:W-:Y:S04]  /*0230*/  @P0 STG.E desc[UR10][R2.64+0x3fc], R0 ;  /* 0x0003fc0002000986 */ /* 0x000fe8000c10190a */
[----:B------:R0:W-:Y:S04]  /*0240*/  @P0 STG.E desc[UR10][R2.64+0x3f8], R7 ;  /* 0x0003f80702000986 */ /* 0x0001e8000c10190a */
[----:B--2---:R1:W-:Y:S04]  /*0250*/  @P0 STG.E desc[UR10][R2.64+-0x408], R13 ;  /* 0xfffbf80d02000986 */ /* 0x0043e8000c10190a */
[----:B---3--:R2:W-:Y:S04]  /*0260*/  @P0 STG.E desc[UR10][R2.64+-0x404], R9 ;  /* 0xfffbfc0902000986 */ /* 0x0085e8000c10190a */
[----:B----4-:R-:W-:Y:S04]  /*0270*/  @P0 STG.E desc[UR10][R2.64+-0x8], R15 ;  /* 0xfffff80f02000986 */ /* 0x010fe8000c10190a */
[----:B-----5:R-:W-:Y:S01]  /*0280*/  @P0 STG.E desc[UR10][R2.64+-0x4], R11 ;  /* 0xfffffc0b02000986 */ /* 0x020fe2000c10190a */
[----:B------:R-:W-:Y:S06]  /*0290*/  @P0 BAR.SYNC.DEFER_BLOCKING 0x0 ;  /* 0x0000000000000b1d */ /* 0x000fec0000010000 */
[----:B0-----:R-:W3:Y:S04]  /*02a0*/  @P0 LDG.E R7, desc[UR10][R2.64+0x3fc] ;  /* 0x0003fc0a02070981 */ /* 0x001ee8000c1e1900 */
[----:B------:R-:W3:Y:S02]  /*02b0*/  LDG.E R17, desc[UR10][R2.64+0x400] ;  /* 0x0004000a02117981 */ /* 0x000ee4000c1e1900 */
[----:B---3--:R-:W-:-:S13]  /*02c0*/  FSETP.GT.AND P0, PT, R7, R17, PT ;  /* 0x000000110700720b */ /* 0x008fda0003f04000 */
[----:B------:R-:W3:Y:S04]  /*02d0*/  @P0 LDG.E R21, desc[UR10][R2.64+-0x400] ;  /* 0xfffc000a02150981 */ /* 0x000ee8000c1e1900 */
[----:B------:R-:W4:Y:S04]  /*02e0*/  @P0 LDG.E R19, desc[UR10][R2.64+-0x404] ;  /* 0xfffbfc0a02130981 */ /* 0x000f28000c1e1900 */
[----:B-1----:R-:W5:Y:S04]  /*02f0*/  @P0 LDG.E R13, desc[UR10][R2.64] ;  /* 0x0000000a020d0981 */ /* 0x002f68000c1e1900 */
[----:B--2---:R-:W2:Y:S04]  /*0300*/  @P0 LDG.E R9, desc[UR10][R2.64+-0x4] ;  /* 0xfffffc0a02090981 */ /* 0x004ea8000c1e1900 */
[----:B------:R-:W-:Y:S04]  /*0310*/  @P0 STG.E desc[UR10][R2.64+0x400], R7 ;  /* 0x0004000702000986 */ /* 0x000fe8000c10190a */
[----:B------:R0:W-:Y:S04]  /*0320*/  @P0 STG.E desc[UR10][R2.64+0x3fc], R17 ;  /* 0x0003fc1102000986 */ /* 0x0001e8000c10190a */
[----:B---3--:R1:W-:Y:S04]  /*0330*/  @P0 STG.E desc[UR10][R2.64+-0x404], R21 ;  /* 0xfffbfc1502000986 */ /* 0x0083e8000c10190a */
[----:B----4-:R-:W-:Y:S04]  /*0340*/  @P0 STG.E desc[UR10][R2.64+-0x400], R19 ;  /* 0xfffc001302000986 */ /* 0x010fe8000c10190a */
[----:B-----5:R-:W-:Y:S04]  /*0350*/  @P0 STG.E desc[UR10][R2.64+-0x4], R13 ;  /* 0xfffffc0d02000986 */ /* 0x020fe8000c10190a */
[----:B--2---:R-:W-:Y:S01]  /*0360*/  @P0 STG.E desc[UR10][R2.64], R9 ;  /* 0x0000000902000986 */ /* 0x004fe2000c10190a */
[----:B------:R-:W-:Y:S06]  /*0370*/  @P0 BAR.SYNC.DEFER_BLOCKING 0x0 ;  /* 0x0000000000000b1d */ /* 0x000fec0000010000 */
[----:B0-----:R-:W2:Y:S04]  /*0380*/  @P0 LDG.E R17, desc[UR10][R2.64+0x400] ;  /* 0x0004000a02110981 */ /* 0x001ea8000c1e1900 */
[----:B------:R-:W2:Y:S02]  /*0390*/  LDG.E R11, desc[UR10][R2.64+0x404] ;  /* 0x0004040a020b7981 */ /* 0x000ea4000c1e1900 */
[----:B--2---:R-:W-:-:S13]  /*03a0*/  FSETP.GT.AND P0, PT, R17, R11, PT ;  /* 0x0000000b1100720b */ /* 0x004fda0003f04000 */
[----:B------:R-:W2:Y:S04]  /*03b0*/  @P0 LDG.E R23, desc[UR10][R2.64+-0x3fc] ;  /* 0xfffc040a02170981 */ /* 0x000ea8000c1e1900 */
[----:B------:R-:W3:Y:S04]  /*03c0*/  @P0 LDG.E R7, desc[UR10][R2.64+-0x400] ;  /* 0xfffc000a02070981 */ /* 0x000ee8000c1e1900 */
[----:B-1----:R-:W4:Y:S04]  /*03d0*/  @P0 LDG.E R21, desc[UR10][R2.64+0x4] ;  /* 0x0000040a02150981 */ /* 0x002f28000c1e1900 */
[----:B------:R-:W5:Y:S04]  /*03e0*/  @P0 LDG.E R15, desc[UR10][R2.64] ;  /* 0x0000000a020f0981 */ /* 0x000f68000c1e1900 */
[----:B------:R-:W-:Y:S04]  /*03f0*/  @P0 STG.E desc[UR10][R2.64+0x404], R17 ;  /* 0x0004041102000986 */ /* 0x000fe8000c10190a */
[----:B------:R0:W-:Y:S04]  /*0400*/  @P0 STG.E desc[UR10][R2.64+0x400], R11 ;  /* 0x0004000b02000986 */ /* 0x0001e8000c10190a */
[----:B--2---:R-:W-:Y:S04]  /*0410*/  @P0 STG.E desc[UR10][R2.64+-0x400], R23 ;  /* 0xfffc001702000986 */ /* 0x004fe8000c10190a */
[----:B---3--:R1:W-:Y:S04]  /*0420*/  @P0 STG.E desc[UR10][R2.64+-0x3fc], R7 ;  /* 0xfffc040702000986 */ /* 0x0083e8000c10190a */
[----:B----4-:R-:W-:Y:S04]  /*0430*/  @P0 STG.E desc[UR10][R2.64], R21 ;  /* 0x0000001502000986 */ /* 0x010fe8000c10190a */
[----:B-----5:R2:W-:Y:S01]  /*0440*/  @P0 STG.E desc[UR10][R2.64+0x4], R15 ;  /* 0x0000040f02000986 */ /* 0x0205e2000c10190a */
[----:B------:R-:W-:Y:S06]  /*0450*/  @P0 BAR.SYNC.DEFER_BLOCKING 0x0 ;  /* 0x0000000000000b1d */ /* 0x000fec0000010000 */
[----:B0-----:R-:W3:Y:S04]  /*0460*/  @P0 LDG.E R11, desc[UR10][R2.64+0x404] ;  /* 0x0004040a020b0981 */ /* 0x001ee8000c1e1900 */
[----:B------:R-:W3:Y:S02]  /*0470*/  LDG.E R4, desc[UR10][R2.64+0x408] ;  /* 0x0004080a02047981 */ /* 0x000ee4000c1e1900 */
[----:B---3--:R-:W-:-:S13]  /*0480*/  FSETP.GT.AND P0, PT, R11, R4, PT ;  /* 0x000000040b00720b */ /* 0x008fda0003f04000 */
[----:B------:R-:W3:Y:S04]  /*0490*/  @P0 LDG.E R13, desc[UR10][R2.64+-0x3f8] ;  /* 0xfffc080a020d0981 */ /* 0x000ee8000c1e1900 */
[----:B------:R-:W4:Y:S04]  /*04a0*/  @P0 LDG.E R9, desc[UR10][R2.64+-0x3fc] ;  /* 0xfffc040a02090981 */ /* 0x000f28000c1e1900 */
[----:B------:R-:W5:Y:S04]  /*04b0*/  @P0 LDG.E R17, desc[UR10][R2.64+0x8] ;  /* 0x0000080a02110981 */ /* 0x000f68000c1e1900 */
[----:B-1----:R-:W2:Y:S01]  /*04c0*/  @P0 LDG.E R7, desc[UR10][R2.64+0x4] ;  /* 0x0000040a02070981 */ /* 0x002ea2000c1e1900 */
[----:B------:R-:W-:-:S03]  /*04d0*/  UIADD3 UR9, UPT, UPT, UR9, 0x4, URZ ;  /* 0x0000000409097890 */ /* 0x000fc6000fffe0ff */
[----:B------:R0:W-:Y:S01]  /*04e0*/  @P0 STG.E desc[UR10][R2.64+0x404], R4 ;  /* 0x0004040402000986 */ /* 0x0001e2000c10190a */
[----:B------:R-:W-:-:S03]  /*04f0*/  UISETP.NE.AND UP2, UPT, UR9, URZ, UPT ;  /* 0x000000ff0900728c */ /* 0x000fc6000bf45270 */
[----:B------:R0:W-:Y:S04]  /*0500*/  @P0 STG.E desc[UR10][R2.64+0x408], R11 ;  /* 0x0004080b02000986 */ /* 0x0001e8000c10190a */
[----:B---3--:R0:W-:Y:S04]  /*0510*/  @P0 STG.E desc[UR10][R2.64+-0x3fc], R13 ;  /* 0xfffc040d02000986 */ /* 0x0081e8000c10190a */
[----:B----4-:R0:W-:Y:S04]  /*0520*/  @P0 STG.E desc[UR10][R2.64+-0x3f8], R9 ;  /* 0xfffc080902000986 */ /* 0x0101e8000c10190a */
[----:B-----5:R0:W-:Y:S04]  /*0530*/  @P0 STG.E desc[UR10][R2.64+0x4], R17 ;  /* 0x0000041102000986 */ /* 0x0201e8000c10190a */
[----:B--2---:R0:W-:Y:S01]  /*0540*/  @P0 STG.E desc[UR10][R2.64+0x8], R7 ;  /* 0x0000080702000986 */ /* 0x0041e2000c10190a */
[----:B------:R-:W-:Y:S01]  /*0550*/  @P0 BAR.SYNC.DEFER_BLOCKING 0x0 ;  /* 0x0000000000000b1d */ /* 0x000fe20000010000 */
[----:B------:R-:W-:-:S05]  /*0560*/  IADD3 R0, P0, PT, R2, 0x10, RZ ;  /* 0x0000001002007810 */ /* 0x000fca0007f1e0ff */
[----:B------:R-:W-:Y:S01]  /*0570*/  IMAD.X R15, RZ, RZ, R3, P0 ;  /* 0x000000ffff0f7224 */ /* 0x000fe200000e0603 */
[----:B------:R-:W-:Y:S07]  /*0580*/  BRA.U UP2, `(.L_x_1) ;  /* 0xfffffffd02047547 */ /* 0x000fee000b83ffff */
.L_x_0:
[----:B------:R-:W-:Y:S05]  /*0590*/  BRA.U !UP1, `(.L_x_2) ;  /* 0x0000000109cc7547 */ /* 0x000fea000b800000 */
[----:B0-----:R-:W0:Y:S02]  /*05a0*/  LDC.64 R2, c[0x0][0x380] ;  /* 0x0000e000ff027b82 */ /* 0x001e240000000a00 */
[----:B0-----:R-:W-:-:S05]  /*05b0*/  IMAD.WIDE.U32 R2, R5, 0x4, R2 ;  /* 0x0000000405027825 */ /* 0x001fca00078e0002 */
[----:B------:R-:W2:Y:S04]  /*05c0*/  LDG.E R13, desc[UR10][R2.64+0x800] ;  /* 0x0008000a020d7981 */ /* 0x000ea8000c1e1900 */
[----:B------:R-:W2:Y:S01]  /*05d0*/  LDG.E R0, desc[UR10][R2.64+0x804] ;  /* 0x0008040a02007981 */ /* 0x000ea2000c1e1900 */
[----:B------:R-:W-:Y:S01]  /*05e0*/  UISETP.NE.AND UP1, UPT, UR12, 0x1, UPT ;  /* 0x000000010c00788c */ /* 0x000fe2000bf25270 */
[----:B--2---:R-:W-:-:S13]  /*05f0*/  FSETP.GT.AND P0, PT, R13, R0, PT ;  /* 0x000000000d00720b */ /* 0x004fda0003f04000 */
[----:B------:R-:W-:Y:S05]  /*0600*/  @!P0 BRA `(.L_x_3) ;  /* 0x00000000002c8947 */ /* 0x000fea0003800000 */
[----:B------:R-:W2:Y:S04]  /*0610*/  LDG.E R9, desc[UR10][R2.64+0x4] ;  /* 0x0000040a02097981 */ /* 0x000ea8000c1e1900 */
[----:B------:R-:W3:Y:S04]  /*0620*/  LDG.E R5, desc[UR10][R2.64] ;  /* 0x0000000a02057981 */ /* 0x000ee8000c1e1900 */
[----:B------:R-:W4:Y:S04]  /*0630*/  LDG.E R11, desc[UR10][R2.64+0x404] ;  /* 0x0004040a020b7981 */ /* 0x000f28000c1e1900 */
[----:B------:R-:W5:Y:S04]  /*0640*/  LDG.E R7, desc[UR10][R2.64+0x400] ;  /* 0x0004000a02077981 */ /* 0x000f68000c1e1900 */
[----:B------:R0:W-:Y:S04]  /*0650*/  STG.E desc[UR10][R2.64+0x800], R0 ;  /* 0x0008000002007986 */ /* 0x0001e8000c10190a */
[----:B------:R0:W-:Y:S04]  /*0660*/  STG.E desc[UR10][R2.64+0x804], R13 ;  /* 0x0008040d02007986 */ /* 0x0001e8000c10190a */
[----:B--2---:R0:W-:Y:S04]  /*0670*/  STG.E desc[UR10][R2.64], R9 ;  /* 0x0000000902007986 */ /* 0x0041e8000c10190a */
[----:B---3--:R0:W-:Y:S04]  /*0680*/  STG.E desc[UR10][R2.64+0x4], R5 ;  /* 0x0000040502007986 */ /* 0x0081e8000c10190a */
[----:B----4-:R0:W-:Y:S04]  /*0690*/  STG.E desc[UR10][R2.64+0x400], R11 ;  /* 0x0004000b02007986 */ /* 0x0101e8000c10190a */
[----:B-----5:R0:W-:Y:S01]  /*06a0*/  STG.E desc[UR10][R2.64+0x404], R7 ;  /* 0x0004040702007986 */ /* 0x0201e2000c10190a */
[----:B------:R-:W-:Y:S06]  /*06b0*/  BAR.SYNC.DEFER_BLOCKING 0x0 ;  /* 0x0000000000007b1d */ /* 0x000fec0000010000 */
.L_x_3:
[----:B------:R-:W-:Y:S05]  /*06c0*/  BRA.U !UP1, `(.L_x_2) ;  /* 0x0000000109807547 */ /* 0x000fea000b800000 */
[----:B0-----:R-:W2:Y:S04]  /*06d0*/  LDG.E R13, desc[UR10][R2.64+0x804] ;  /* 0x0008040a020d7981 */ /* 0x001ea8000c1e1900 */
        /* <DEDUP_REMOVED lines=15> */
.L_x_4:
[----:B------:R-:W-:Y:S05]  /*07d0*/  BRA.U !UP1, `(.L_x_2) ;  /* 0x00000001093c7547 */ /* 0x000fea000b800000 */
[----:B0-----:R-:W2:Y:S04]  /*07e0*/  LDG.E R13, desc[UR10][R2.64+0x808] ;  /* 0x0008080a020d7981 */ /* 0x001ea8000c1e1900 */
[----:B------:R-:W2:Y:S02]  /*07f0*/  LDG.E R0, desc[UR10][R2.64+0x80c] ;  /* 0x00080c0a02007981 */ /* 0x000ea4000c1e1900 */
        /* <DEDUP_REMOVED lines=13> */
.L_x_2:
[----:B------:R-:W-:Y:S01]  /*08d0*/  UIADD3 UR7, UPT, UPT, UR7, -0x1, URZ ;  /* 0xffffffff07077890 */ /* 0x000fe2000fffe0ff */
[----:B------:R-:W-:Y:S11]  /*08e0*/  BRA.U UP0, `(.L_x_5) ;  /* 0xfffffff500f87547 */ /* 0x000ff6000b83ffff */
[----:B------:R-:W-:Y:S05]  /*08f0*/  EXIT ;  /* 0x000000000000794d */ /* 0x000fea0003800000 */
.L_x_6:
[----:B------:R-:W-:-:S00]  /*0900*/  BRA `(.L_x_6) ;  /* 0xfffffffc00fc7947 */ /* 0x000fc0000383ffff */
[----:B------:R-:W-:-:S00]  /*0910*/  NOP ;  /* 0x0000000000007918 */ /* 0x000fc00000000000 */
        /* <DEDUP_REMOVED lines=14> */
.L_x_51:


//--------------------- .text._Z20findCosAngles_kernelP6points5point --------------------------
	.section	.text._Z20findCosAngles_kernelP6points5point,"ax",@progbits
	.align	128
        .global         _Z20findCosAngles_kernelP6points5point
        .type           _Z20findCosAngles_kernelP6points5point,@function
        .size           _Z20findCosAngles_kernelP6points5point,(.L_x_50 - _Z20findCosAngles_kernelP6points5point)
        .other          _Z20findCosAngles_kernelP6points5point,@"STO_CUDA_ENTRY STV_DEFAULT"
_Z20findCosAngles_kernelP6points5point:
.text._Z20findCosAngles_kernelP6points5point:
[----:B------:R-:W-:Y:S01]  /*0000*/  LDC R1, c[0x0][0x37c] ;  /* 0x0000df00ff017b82 */ /* 0x000fe20000000800 */
[----:B------:R-:W0:Y:S07]  /*0010*/  S2R R0, SR_TID.X ;  /* 0x0000000000007919 */ /* 0x000e2e0000002100 */
[----:B------:R-:W0:Y:S01]  /*0020*/  S2UR UR6, SR_CTAID.X ;  /* 0x00000000000679c3 */ /* 0x000e220000002500 */
[----:B------:R-:W1:Y:S07]  /*0030*/  LDCU.64 UR4, c[0x0][0x358] ;  /* 0x00006b00ff0477ac */ /* 0x000e6e0008000a00 */
[----:B------:R-:W0:Y:S08]  /*0040*/  LDC R3, c[0x0][0x360] ;  /* 0x0000d800ff037b82 */ /* 0x000e300000000800 */
[----:B------:R-:W2:Y:S01]  /*0050*/  LDC.64 R4, c[0x0][0x380] ;  /* 0x0000e000ff047b82 */ /* 0x000ea20000000a00 */
[----:B0-----:R-:W-:Y:S01]  /*0060*/  IMAD R3, R3, UR6, R0 ;  /* 0x0000000603037c24 */ /* 0x001fe2000f8e0200 */
[----:B------:R-:W0:Y:S03]  /*0070*/  LDCU UR6, c[0x0][0x388] ;  /* 0x00007100ff0677ac */ /* 0x000e260008000800 */
[----:B--2---:R-:W-:-:S05]  /*0080*/  IMAD.WIDE R4, R3, 0x4, R4 ;  /* 0x0000000403047825 */ /* 0x004fca00078e0204 */
[----:B-1----:R-:W0:Y:S02]  /*0090*/  LDG.E R0, desc[UR4][R4.64] ;  /* 0x0000000404007981 */ /* 0x002e24000c1e1900 */
[----:B0-----:R-:W-:-:S05]  /*00a0*/  FADD R0, R0, -UR6 ;  /* 0x8000000600007e21 */ /* 0x001fca0008000000 */
[----:B------:R-:W-:-:S13]  /*00b0*/  FSETP.GT.AND P0, PT, |R0|, 9.9999999747524270788e-07, PT ;  /* 0x358637bd0000780b */ /* 0x000fda0003f04200 */
[----:B------:R-:W-:Y:S05]  /*00c0*/  @!P0 EXIT ;  /* 0x000000000000894d */ /* 0x000fea0003800000 */
[----:B------:R-:W2:Y:S01]  /*00d0*/  LDG.E R2, desc[UR4][R4.64+0x400] ;  /* 0x0004000404027981 */ /* 0x000ea2000c1e1900 */
[----:B------:R-:W2:Y:S02]  /*00e0*/  LDCU UR6, c[0x0][0x38c] ;  /* 0x00007180ff0677ac */ /* 0x000ea40008000800 */
[----:B--2---:R-:W-:-:S05]  /*00f0*/  FADD R7, R2, -UR6 ;  /* 0x8000000602077e21 */ /* 0x004fca0008000000 */
[----:B------:R-:W-:-:S13]  /*0100*/  FSETP.GT.AND P0, PT, |R7|, 9.9999999747524270788e-07, PT ;  /* 0x358637bd0700780b */ /* 0x000fda0003f04200 */
[----:B------:R-:W-:Y:S05]  /*0110*/  @!P0 EXIT ;  /* 0x000000000000894d */ /* 0x000fea0003800000 */
[----:B------:R-:W-:Y:S01]  /*0120*/  FMUL R3, R7, R7 ;  /* 0x0000000707037220 */ /* 0x000fe20000400000 */
[----:B------:R-:W-:Y:S03]  /*0130*/  BSSY.RECONVERGENT B0, `(.L_x_7) ;  /* 0x000000e000007945 */ /* 0x000fe60003800200 */
[----:B------:R-:W-:-:S04]  /*0140*/  FFMA R2, R0, R0, R3 ;  /* 0x0000000000027223 */ /* 0x000fc80000000003 */
[----:B------:R-:W-:Y:S01]  /*0150*/  VIADD R6, R2, 0xf3000000 ;  /* 0xf300000002067836 */ /* 0x000fe20000000000 */
[----:B------:R0:W1:Y:S04]  /*0160*/  MUFU.RSQ R3, R2 ;  /* 0x0000000200037308 */ /* 0x0000680000001400 */
[----:B------:R-:W-:-:S13]  /*0170*/  ISETP.GT.U32.AND P0, PT, R6, 0x727fffff, PT ;  /* 0x727fffff0600780c */ /* 0x000fda0003f04070 */
[----:B01----:R-:W-:Y:S05]  /*0180*/  @!P0 BRA `(.L_x_8) ;  /* 0x0000000000108947 */ /* 0x003fea0003800000 */
[----:B------:R-:W-:-:S07]  /*0190*/  MOV R11, 0x1b0 ;  /* 0x000001b0000b7802 */ /* 0x000fce0000000f00 */
[----:B------:R-:W-:Y:S05]  /*01a0*/  CALL.REL.NOINC `($__internal_0_$__cuda_sm20_sqrt_rn_f32_slowpath) ;  /* 0x00000000005c7944 */ /* 0x000fea0003c00000 */
[----:B------:R-:W-:Y:S01]  /*01b0*/  IMAD.MOV.U32 R3, RZ, RZ, R6 ;  /* 0x000000ffff037224 */ /* 0x000fe200078e0006 */
[----:B------:R-:W-:Y:S06]  /*01c0*/  BRA `(.L_x_9) ;  /* 0x0000000000107947 */ /* 0x000fec0003800000 */
.L_x_8:
[----:B------:R-:W-:Y:S01]  /*01d0*/  FMUL.FTZ R9, R2, R3 ;  /* 0x0000000302097220 */ /* 0x000fe20000410000 */
[----:B------:R-:W-:-:S03]  /*01e0*/  FMUL.FTZ R3, R3, 0.5 ;  /* 0x3f00000003037820 */ /* 0x000fc60000410000 */
[----:B------:R-:W-:-:S04]  /*01f0*/  FFMA R2, -R9, R9, R2 ;  /* 0x0000000909027223 */ /* 0x000fc80000000102 */
[----:B------:R-:W-:-:S07]  /*0200*/  FFMA R3, R2, R3, R9 ;  /* 0x0000000302037223 */ /* 0x000fce0000000009 */
.L_x_9:
[----:B------:R-:W-:Y:S05]  /*0210*/  BSYNC.RECONVERGENT B0 ;  /* 0x0000000000007941 */ /* 0x000fea0003800200 */
.L_x_7:
[----:B------:R-:W0:Y:S01]  /*0220*/  MUFU.RCP R2, R3 ;  /* 0x0000000300027308 */ /* 0x000e220000001000 */
[----:B------:R-:W-:Y:S01]  /*0230*/  FFMA R0, RZ, R7, R0 ;  /* 0x00000007ff007223 */ /* 0x000fe20000000000 */
[----:B------:R-:W-:Y:S06]  /*0240*/  BSSY.RECONVERGENT B0, `(.L_x_10) ;  /* 0x000000b000007945 */ /* 0x000fec0003800200 */
[----:B------:R-:W1:Y:S01]  /*0250*/  FCHK P0, R0, R3 ;  /* 0x0000000300007302 */ /* 0x000e620000000000 */
[----:B0-----:R-:W-:-:S04]  /*0260*/  FFMA R9, R2, -R3, 1 ;  /* 0x3f80000002097423 */ /* 0x001fc80000000803 */
[----:B------:R-:W-:-:S04]  /*0270*/  FFMA R9, R2, R9, R2 ;  /* 0x0000000902097223 */ /* 0x000fc80000000002 */
[----:B------:R-:W-:-:S04]  /*0280*/  FFMA R2, R0, R9, RZ ;  /* 0x0000000900027223 */ /* 0x000fc800000000ff */
[----:B------:R-:W-:-:S04]  /*0290*/  FFMA R6, R2, -R3, R0 ;  /* 0x8000000302067223 */ /* 0x000fc80000000000 */
[----:B------:R-:W-:Y:S01]  /*02a0*/  FFMA R9, R9, R6, R2 ;  /* 0x0000000609097223 */ /* 0x000fe20000000002 */
[----:B-1----:R-:W-:Y:S06]  /*02b0*/  @!P0 BRA `(.L_x_11) ;  /* 0x00000000000c8947 */ /* 0x002fec0003800000 */
[----:B------:R-:W-:-:S07]  /*02c0*/  MOV R2, 0x2e0 ;  /* 0x000002e000027802 */ /* 0x000fce0000000f00 */
[----:B------:R-:W-:Y:S05]  /*02d0*/  CALL.REL.NOINC `($__internal_1_$__cuda_sm3x_div_rn_noftz_f32_slowpath) ;  /* 0x00000000006c7944 */ /* 0x000fea0003c00000 */
[----:B------:R-:W-:-:S07]  /*02e0*/  IMAD.MOV.U32 R9, RZ, RZ, R0 ;  /* 0x000000ffff097224 */ /* 0x000fce00078e0000 */
.L_x_11:
[----:B------:R-:W-:Y:S05]  /*02f0*/  BSYNC.RECONVERGENT B0 ;  /* 0x0000000000007941 */ /* 0x000fea0003800200 */
.L_x_10:
[----:B------:R-:W-:Y:S01]  /*0300*/  STG.E desc[UR4][R4.64+0x800], R9 ;  /* 0x0008000904007986 */ /* 0x000fe2000c101904 */
[----:B------:R-:W-:Y:S05]  /*0310*/  EXIT ;  /* 0x000000000000794d */ /* 0x000fea0003800000 */
        .weak           $__internal_0_$__cuda_sm20_sqrt_rn_f32_slowpath
        .type           $__internal_0_$__cuda_sm20_sqrt_rn_f32_slowpath,@function
        .size           $__internal_0_$__cuda_sm20_sqrt_rn_f32_slowpath,($__internal_1_$__cuda_sm3x_div_rn_noftz_f32_slowpath - $__internal_0_$__cuda_sm20_sqrt_rn_f32_slowpath)
$__internal_0_$__cuda_sm20_sqrt_rn_f32_slowpath:
[----:B------:R-:W-:-:S13]  /*0320*/  LOP3.LUT P0, RZ, R2, 0x7fffffff, RZ, 0xc0, !PT ;  /* 0x7fffffff02ff7812 */ /* 0x000fda000780c0ff */
[----:B------:R-:W-:Y:S01]  /*0330*/  @!P0 IMAD.MOV.U32 R3, RZ, RZ, R2 ;  /* 0x000000ffff038224 */ /* 0x000fe200078e0002 */
[----:B------:R-:W-:Y:S06]  /*0340*/  @!P0 BRA `(.L_x_12) ;  /* 0x0000000000408947 */ /* 0x000fec0003800000 */
[----:B------:R-:W-:-:S13]  /*0350*/  FSETP.GEU.FTZ.AND P0, PT, R2, RZ, PT ;  /* 0x000000ff0200720b */ /* 0x000fda0003f1e000 */
[----:B------:R-:W-:Y:S01]  /*0360*/  @!P0 IMAD.MOV.U32 R3, RZ, RZ, 0x7fffffff ;  /* 0x7fffffffff038424 */ /* 0x000fe200078e00ff */
[----:B------:R-:W-:Y:S06]  /*0370*/  @!P0 BRA `(.L_x_12) ;  /* 0x0000000000348947 */ /* 0x000fec0003800000 */
[----:B------:R-:W-:-:S13]  /*0380*/  FSETP.GTU.FTZ.AND P0, PT, |R2|, +INF , PT ;  /* 0x7f8000000200780b */ /* 0x000fda0003f1c200 */
[----:B------:R-:W-:Y:S01]  /*0390*/  @P0 FADD.FTZ R3, R2, 1 ;  /* 0x3f80000002030421 */ /* 0x000fe20000010000 */
[----:B------:R-:W-:Y:S06]  /*03a0*/  @P0 BRA `(.L_x_12) ;  /* 0x0000000000280947 */ /* 0x000fec0003800000 */
[----:B------:R-:W-:-:S13]  /*03b0*/  FSETP.NEU.FTZ.AND P0, PT, |R2|, +INF , PT ;  /* 0x7f8000000200780b */ /* 0x000fda0003f1d200 */
[----:B------:R-:W-:-:S04]  /*03c0*/  @P0 FFMA R6, R2, 1.84467440737095516160e+19, RZ ;  /* 0x5f80000002060823 */ /* 0x000fc800000000ff */
[----:B------:R-:W0:Y:S02]  /*03d0*/  @P0 MUFU.RSQ R3, R6 ;  /* 0x0000000600030308 */ /* 0x000e240000001400 */
[----:B0-----:R-:W-:Y:S01]  /*03e0*/  @P0 FMUL.FTZ R9, R6, R3 ;  /* 0x0000000306090220 */ /* 0x001fe20000410000 */
[----:B------:R-:W-:Y:S01]  /*03f0*/  @P0 FMUL.FTZ R10, R3, 0.5 ;  /* 0x3f000000030a0820 */ /* 0x000fe20000410000 */
[----:B------:R-:W-:Y:S02]  /*0400*/  @!P0 MOV R3, R2 ;  /* 0x0000000200038202 */ /* 0x000fe40000000f00 */
[----:B------:R-:W-:-:S04]  /*0410*/  @P0 FADD.FTZ R8, -R9, -RZ ;  /* 0x800000ff09080221 */ /* 0x000fc80000010100 */
[----:B------:R-:W-:-:S04]  /*0420*/  @P0 FFMA R8, R9, R8, R6 ;  /* 0x0000000809080223 */ /* 0x000fc80000000006 */
[----:B------:R-:W-:-:S04]  /*0430*/  @P0 FFMA R8, R8, R10, R9 ;  /* 0x0000000a08080223 */ /* 0x000fc80000000009 */
[----:B------:R-:W-:-:S07]  /*0440*/  @P0 FMUL.FTZ R3, R8, 2.3283064365386962891e-10 ;  /* 0x2f80000008030820 */ /* 0x000fce0000410000 */
.L_x_12:
[----:B------:R-:W-:Y:S02]  /*0450*/  IMAD.MOV.U32 R6, RZ, RZ, R3 ;  /* 0x000000ffff067224 */ /* 0x000fe400078e0003 */
[----:B------:R-:W-:Y:S02]  /*0460*/  IMAD.MOV.U32 R2, RZ, RZ, R11 ;  /* 0x000000ffff027224 */ /* 0x000fe400078e000b */
[----:B------:R-:W-:-:S04]  /*0470*/  IMAD.MOV.U32 R3, RZ, RZ, 0x0 ;  /* 0x00000000ff037424 */ /* 0x000fc800078e00ff */
[----:B------:R-:W-:Y:S05]  /*0480*/  RET.REL.NODEC R2 `(_Z20findCosAngles_kernelP6points5point) ;  /* 0xfffffff802dc7950 */ /* 0x000fea0003c3ffff */
        .weak           $__internal_1_$__cuda_sm3x_div_rn_noftz_f32_slowpath
        .type           $__internal_1_$__cuda_sm3x_div_rn_noftz_f32_slowpath,@function
        .size           $__internal_1_$__cuda_sm3x_div_rn_noftz_f32_slowpath,(.L_x_50 - $__internal_1_$__cuda_sm3x_div_rn_noftz_f32_slowpath)
$__internal_1_$__cuda_sm3x_div_rn_noftz_f32_slowpath:
[----:B------:R-:W-:Y:S01]  /*0490*/  SHF.R.U32.HI R7, RZ, 0x17, R3 ;  /* 0x00000017ff077819 */ /* 0x000fe20000011603 */
[----:B------:R-:W-:Y:S01]  /*04a0*/  BSSY.RECONVERGENT B1, `(.L_x_13) ;  /* 0x0000063000017945 */ /* 0x000fe20003800200 */
[--C-:B------:R-:W-:Y:S02]  /*04b0*/  SHF.R.U32.HI R6, RZ, 0x17, R0.reuse ;  /* 0x00000017ff067819 */ /* 0x100fe40000011600 */
[----:B------:R-:W-:Y:S01]  /*04c0*/  LOP3.LUT R13, R7, 0xff, RZ, 0xc0, !PT ;  /* 0x000000ff070d7812 */ /* 0x000fe200078ec0ff */
[----:B------:R-:W-:Y:S01]  /*04d0*/  IMAD.MOV.U32 R7, RZ, RZ, R0 ;  /* 0x000000ffff077224 */ /* 0x000fe200078e0000 */
[----:B------:R-:W-:-:S03]  /*04e0*/  LOP3.LUT R6, R6, 0xff, RZ, 0xc0, !PT ;  /* 0x000000ff06067812 */ /* 0x000fc600078ec0ff */
[----:B------:R-:W-:Y:S01]  /*04f0*/  VIADD R10, R13, 0xffffffff ;  /* 0xffffffff0d0a7836 */ /* 0x000fe20000000000 */
[----:B------:R-:W-:-:S04]  /*0500*/  IADD3 R9, PT, PT, R6, -0x1, RZ ;  /* 0xffffffff06097810 */ /* 0x000fc80007ffe0ff */
[----:B------:R-:W-:-:S04]  /*0510*/  ISETP.GT.U32.AND P0, PT, R10, 0xfd, PT ;  /* 0x000000fd0a00780c */ /* 0x000fc80003f04070 */
[----:B------:R-:W-:-:S13]  /*0520*/  ISETP.GT.U32.OR P0, PT, R9, 0xfd, P0 ;  /* 0x000000fd0900780c */ /* 0x000fda0000704470 */
[----:B------:R-:W-:Y:S01]  /*0530*/  @!P0 IMAD.MOV.U32 R8, RZ, RZ, RZ ;  /* 0x000000ffff088224 */ /* 0x000fe200078e00ff */
[----:B------:R-:W-:Y:S06]  /*0540*/  @!P0 BRA `(.L_x_14) ;  /* 0x00000000005c8947 */ /* 0x000fec0003800000 */
[----:B------:R-:W-:Y:S02]  /*0550*/  FSETP.GTU.FTZ.AND P1, PT, |R3|, +INF , PT ;  /* 0x7f8000000300780b */ /* 0x000fe40003f3c200 */
[----:B------:R-:W-:-:S04]  /*0560*/  FSETP.GTU.FTZ.AND P0, PT, |R0|, +INF , PT ;  /* 0x7f8000000000780b */ /* 0x000fc80003f1c200 */
[----:B------:R-:W-:-:S13]  /*0570*/  PLOP3.LUT P0, PT, P0, P1, PT, 0xf8, 0x8f ;  /* 0x00000000008f781c */ /* 0x000fda0000703f70 */
[----:B------:R-:W-:Y:S05]  /*0580*/  @P0 BRA `(.L_x_15) ;  /* 0x00000004004c0947 */ /* 0x000fea0003800000 */
[----:B------:R-:W-:-:S13]  /*0590*/  LOP3.LUT P0, RZ, R3, 0x7fffffff, R7, 0xc8, !PT ;  /* 0x7fffffff03ff7812 */ /* 0x000fda000780c807 */
[----:B------:R-:W-:Y:S05]  /*05a0*/  @!P0 BRA `(.L_x_16) ;  /* 0x00000004003c8947 */ /* 0x000fea0003800000 */
[C---:B------:R-:W-:Y:S02]  /*05b0*/  FSETP.NEU.FTZ.AND P2, PT, |R0|.reuse, +INF , PT ;  /* 0x7f8000000000780b */ /* 0x040fe40003f5d200 */
[----:B------:R-:W-:Y:S02]  /*05c0*/  FSETP.NEU.FTZ.AND P1, PT, |R3|, +INF , PT ;  /* 0x7f8000000300780b */ /* 0x000fe40003f3d200 */
[----:B------:R-:W-:-:S11]  /*05d0*/  FSETP.NEU.FTZ.AND P0, PT, |R0|, +INF , PT ;  /* 0x7f8000000000780b */ /* 0x000fd60003f1d200 */
[----:B------:R-:W-:Y:S05]  /*05e0*/  @!P1 BRA !P2, `(.L_x_16) ;  /* 0x00000004002c9947 */ /* 0x000fea0005000000 */
[----:B------:R-:W-:-:S04]  /*05f0*/  LOP3.LUT P2, RZ, R7, 0x7fffffff, RZ, 0xc0, !PT ;  /* 0x7fffffff07ff7812 */ /* 0x000fc8000784c0ff */
[----:B------:R-:W-:-:S13]  /*0600*/  PLOP3.LUT P1, PT, P1, P2, PT, 0x2f, 0xf2 ;  /* 0x0000000000f2781c */ /* 0x000fda0000f24577 */
[----:B------:R-:W-:Y:S05]  /*0610*/  @P1 BRA `(.L_x_17) ;  /* 0x0000000400181947 */ /* 0x000fea0003800000 */
[----:B------:R-:W-:-:S04]  /*0620*/  LOP3.LUT P1, RZ, R3, 0x7fffffff, RZ, 0xc0, !PT ;  /* 0x7fffffff03ff7812 */ /* 0x000fc8000782c0ff */
[----:B------:R-:W-:-:S13]  /*0630*/  PLOP3.LUT P0, PT, P0, P1, PT, 0x2f, 0xf2 ;  /* 0x0000000000f2781c */ /* 0x000fda0000702577 */
[----:B------:R-:W-:Y:S05]  /*0640*/  @P0 BRA `(.L_x_18) ;  /* 0x0000000400000947 */ /* 0x000fea0003800000 */
[----:B------:R-:W-:Y:S02]  /*0650*/  ISETP.GE.AND P0, PT, R9, RZ, PT ;  /* 0x000000ff0900720c */ /* 0x000fe40003f06270 */
[----:B------:R-:W-:-:S11]  /*0660*/  ISETP.GE.AND P1, PT, R10, RZ, PT ;  /* 0x000000ff0a00720c */ /* 0x000fd60003f26270 */
[----:B------:R-:W-:Y:S02]  /*0670*/  @P0 IMAD.MOV.U32 R8, RZ, RZ, RZ ;  /* 0x000000ffff080224 */ /* 0x000fe400078e00ff */
[----:B------:R-:W-:Y:S01]  /*0680*/  @!P0 FFMA R7, R0, 1.84467440737095516160e+19, RZ ;  /* 0x5f80000000078823 */ /* 0x000fe200000000ff */
[----:B------:R-:W-:Y:S02]  /*0690*/  @!P0 IMAD.MOV.U32 R8, RZ, RZ, -0x40 ;  /* 0xffffffc0ff088424 */ /* 0x000fe400078e00ff */
[----:B------:R-:W-:-:S03]  /*06a0*/  @!P1 FFMA R3, R3, 1.84467440737095516160e+19, RZ ;  /* 0x5f80000003039823 */ /* 0x000fc600000000ff */
[----:B------:R-:W-:-:S07]  /*06b0*/  @!P1 IADD3 R8, PT, PT, R8, 0x40, RZ ;  /* 0x0000004008089810 */ /* 0x000fce0007ffe0ff */
.L_x_14:
[----:B------:R-:W-:Y:S01]  /*06c0*/  LEA R0, R13, 0xc0800000, 0x17 ;  /* 0xc08000000d007811 */ /* 0x000fe200078eb8ff */
[----:B------:R-:W-:Y:S01]  /*06d0*/  VIADD R6, R6, 0xffffff81 ;  /* 0xffffff8106067836 */ /* 0x000fe20000000000 */
[----:B------:R-:W-:Y:S03]  /*06e0*/  BSSY.RECONVERGENT B2, `(.L_x_19) ;  /* 0x0000035000027945 */ /* 0x000fe60003800200 */
[----:B------:R-:W-:Y:S02]  /*06f0*/  IMAD.IADD R3, R3, 0x1, -R0 ;  /* 0x0000000103037824 */ /* 0x000fe400078e0a00 */
[----:B------:R-:W-:Y:S02]  /*0700*/  IMAD R0, R6, -0x800000, R7 ;  /* 0xff80000006007824 */ /* 0x000fe400078e0207 */
[----:B------:R-:W0:Y:S01]  /*0710*/  MUFU.RCP R9, R3 ;  /* 0x0000000300097308 */ /* 0x000e220000001000 */
[----:B------:R-:W-:-:S04]  /*0720*/  FADD.FTZ R11, -R3, -RZ ;  /* 0x800000ff030b7221 */ /* 0x000fc80000010100 */
[----:B0-----:R-:W-:-:S04]  /*0730*/  FFMA R10, R9, R11, 1 ;  /* 0x3f800000090a7423 */ /* 0x001fc8000000000b */
[----:B------:R-:W-:-:S04]  /*0740*/  FFMA R12, R9, R10, R9 ;  /* 0x0000000a090c7223 */ /* 0x000fc80000000009 */
[----:B------:R-:W-:-:S04]  /*0750*/  FFMA R7, R0, R12, RZ ;  /* 0x0000000c00077223 */ /* 0x000fc800000000ff */
[----:B------:R-:W-:-:S04]  /*0760*/  FFMA R10, R11, R7, R0 ;  /* 0x000000070b0a7223 */ /* 0x000fc80000000000 */
[----:B------:R-:W-:Y:S01]  /*0770*/  FFMA R9, R12, R10, R7 ;  /* 0x0000000a0c097223 */ /* 0x000fe20000000007 */
[----:B------:R-:W-:-:S03]  /*0780*/  IADD3 R7, PT, PT, R6, 0x7f, -R13 ;  /* 0x0000007f06077810 */ /* 0x000fc60007ffe80d */
[----:B------:R-:W-:Y:S02]  /*0790*/  FFMA R10, R11, R9, R0 ;  /* 0x000000090b0a7223 */ /* 0x000fe40000000000 */
[----:B------:R-:W-:Y:S02]  /*07a0*/  IMAD.IADD R7, R7, 0x1, R8 ;  /* 0x0000000107077824 */ /* 0x000fe400078e0208 */
[----:B------:R-:W-:-:S05]  /*07b0*/  FFMA R0, R12, R10, R9 ;  /* 0x0000000a0c007223 */ /* 0x000fca0000000009 */
[----:B------:R-:W-:-:S04]  /*07c0*/  SHF.R.U32.HI R3, RZ, 0x17, R0 ;  /* 0x00000017ff037819 */ /* 0x000fc80000011600 */
[----:B------:R-:W-:-:S04]  /*07d0*/  LOP3.LUT R3, R3, 0xff, RZ, 0xc0, !PT ;  /* 0x000000ff03037812 */ /* 0x000fc800078ec0ff */
[----:B------:R-:W-:-:S05]  /*07e0*/  IADD3 R11, PT, PT, R3, R7, RZ ;  /* 0x00000007030b7210 */ /* 0x000fca0007ffe0ff */
[----:B------:R-:W-:-:S05]  /*07f0*/  VIADD R3, R11, 0xffffffff ;  /* 0xffffffff0b037836 */ /* 0x000fca0000000000 */
[----:B------:R-:W-:-:S13]  /*0800*/  ISETP.GE.U32.AND P0, PT, R3, 0xfe, PT ;  /* 0x000000fe0300780c */ /* 0x000fda0003f06070 */
[----:B------:R-:W-:Y:S05]  /*0810*/  @!P0 BRA `(.L_x_20) ;  /* 0x0000000000808947 */ /* 0x000fea0003800000 */
[----:B------:R-:W-:-:S13]  /*0820*/  ISETP.GT.AND P0, PT, R11, 0xfe, PT ;  /* 0x000000fe0b00780c */ /* 0x000fda0003f04270 */
[----:B------:R-:W-:Y:S05]  /*0830*/  @P0 BRA `(.L_x_21) ;  /* 0x00000000006c0947 */ /* 0x000fea0003800000 */
[----:B------:R-:W-:-:S13]  /*0840*/  ISETP.GE.AND P0, PT, R11, 0x1, PT ;  /* 0x000000010b00780c */ /* 0x000fda0003f06270 */
[----:B------:R-:W-:Y:S05]  /*0850*/  @P0 BRA `(.L_x_22) ;  /* 0x0000000000740947 */ /* 0x000fea0003800000 */
[----:B------:R-:W-:Y:S02]  /*0860*/  ISETP.GE.AND P0, PT, R11, -0x18, PT ;  /* 0xffffffe80b00780c */ /* 0x000fe40003f06270 */
[----:B------:R-:W-:-:S11]  /*0870*/  LOP3.LUT R0, R0, 0x80000000, RZ, 0xc0, !PT ;  /* 0x8000000000007812 */ /* 0x000fd600078ec0ff */
[----:B------:R-:W-:Y:S05]  /*0880*/  @!P0 BRA `(.L_x_22) ;  /* 0x0000000000688947 */ /* 0x000fea0003800000 */
[CCC-:B------:R-:W-:Y:S01]  /*0890*/  FFMA.RZ R3, R12.reuse, R10.reuse, R9.reuse ;  /* 0x0000000a0c037223 */ /* 0x1c0fe2000000c009 */
[C---:B------:R-:W-:Y:S02]  /*08a0*/  VIADD R8, R11.reuse, 0x20 ;  /* 0x000000200b087836 */ /* 0x040fe40000000000 */
[CCC-:B------:R-:W-:Y:S01]  /*08b0*/  FFMA.RM R6, R12.reuse, R10.reuse, R9.reuse ;  /* 0x0000000a0c067223 */ /* 0x1c0fe20000004009 */
[----:B------:R-:W-:Y:S02]  /*08c0*/  ISETP.NE.AND P2, PT, R11, RZ, PT ;  /* 0x000000ff0b00720c */ /* 0x000fe40003f45270 */
[----:B------:R-:W-:Y:S01]  /*08d0*/  LOP3.LUT R7, R3, 0x7fffff, RZ, 0xc0, !PT ;  /* 0x007fffff03077812 */ /* 0x000fe200078ec0ff */
[----:B------:R-:W-:Y:S01]  /*08e0*/  FFMA.RP R3, R12, R10, R9 ;  /* 0x0000000a0c037223 */ /* 0x000fe20000008009 */
[----:B------:R-:W-:Y:S01]  /*08f0*/  IMAD.MOV R9, RZ, RZ, -R11 ;  /* 0x000000ffff097224 */ /* 0x000fe200078e0a0b */
[----:B------:R-:W-:Y:S02]  /*0900*/  ISETP.NE.AND P1, PT, R11, RZ, PT ;  /* 0x000000ff0b00720c */ /* 0x000fe40003f25270 */
[----:B------:R-:W-:-:S02]  /*0910*/  LOP3.LUT R7, R7, 0x800000, RZ, 0xfc, !PT ;  /* 0x0080000007077812 */ /* 0x000fc400078efcff */
[----:B------:R-:W-:Y:S02]  /*0920*/  FSETP.NEU.FTZ.AND P0, PT, R3, R6, PT ;  /* 0x000000060300720b */ /* 0x000fe40003f1d000 */
[----:B------:R-:W-:Y:S02]  /*0930*/  SHF.L.U32 R8, R7, R8, RZ ;  /* 0x0000000807087219 */ /* 0x000fe400000006ff */
[----:B------:R-:W-:Y:S02]  /*0940*/  SEL R6, R9, RZ, P2 ;  /* 0x000000ff09067207 */ /* 0x000fe40001000000 */
[----:B------:R-:W-:Y:S02]  /*0950*/  ISETP.NE.AND P1, PT, R8, RZ, P1 ;  /* 0x000000ff0800720c */ /* 0x000fe40000f25270 */
[----:B------:R-:W-:Y:S02]  /*0960*/  SHF.R.U32.HI R6, RZ, R6, R7 ;  /* 0x00000006ff067219 */ /* 0x000fe40000011607 */
[----:B------:R-:W-:-:S02]  /*0970*/  PLOP3.LUT P0, PT, P0, P1, PT, 0xf8, 0x8f ;  /* 0x00000000008f781c */ /* 0x000fc40000703f70 */
[----:B------:R-:W-:Y:S02]  /*0980*/  SHF.R.U32.HI R8, RZ, 0x1, R6 ;  /* 0x00000001ff087819 */ /* 0x000fe40000011606 */
[----:B------:R-:W-:-:S04]  /*0990*/  SEL R3, RZ, 0x1, !P0 ;  /* 0x00000001ff037807 */ /* 0x000fc80004000000 */
[----:B------:R-:W-:-:S04]  /*09a0*/  LOP3.LUT R3, R3, 0x1, R8, 0xf8, !PT ;  /* 0x0000000103037812 */ /* 0x000fc800078ef808 */
[----:B------:R-:W-:-:S04]  /*09b0*/  LOP3.LUT R3, R3, R6, RZ, 0xc0, !PT ;  /* 0x0000000603037212 */ /* 0x000fc800078ec0ff */
[----:B------:R-:W-:-:S04]  /*09c0*/  IADD3 R3, PT, PT, R8, R3, RZ ;  /* 0x0000000308037210 */ /* 0x000fc80007ffe0ff */
[----:B------:R-:W-:Y:S01]  /*09d0*/  LOP3.LUT R0, R3, R0, RZ, 0xfc, !PT ;  /* 0x0000000003007212 */ /* 0x000fe200078efcff */
[----:B------:R-:W-:Y:S06]  /*09e0*/  BRA `(.L_x_22) ;  /* 0x0000000000107947 */ /* 0x000fec0003800000 */
.L_x_21:
[----:B------:R-:W-:-:S04]  /*09f0*/  LOP3.LUT R0, R0, 0x80000000, RZ, 0xc0, !PT ;  /* 0x8000000000007812 */ /* 0x000fc800078ec0ff */
[----:B------:R-:W-:Y:S01]  /*0a00*/  LOP3.LUT R0, R0, 0x7f800000, RZ, 0xfc, !PT ;  /* 0x7f80000000007812 */ /* 0x000fe200078efcff */
[----:B------:R-:W-:Y:S06]  /*0a10*/  BRA `(.L_x_22) ;  /* 0x0000000000047947 */ /* 0x000fec0003800000 */
.L_x_20:
[----:B------:R-:W-:-:S07]  /*0a20*/  IMAD R0, R7, 0x800000, R0 ;  /* 0x0080000007007824 */ /* 0x000fce00078e0200 */
.L_x_22:
[----:B------:R-:W-:Y:S05]  /*0a30*/  BSYNC.RECONVERGENT B2 ;  /* 0x0000000000027941 */ /* 0x000fea0003800200 */
.L_x_19:
[----:B------:R-:W-:Y:S05]  /*0a40*/  BRA `(.L_x_23) ;  /* 0x0000000000207947 */ /* 0x000fea0003800000 */
.L_x_18:
[----:B------:R-:W-:-:S04]  /*0a50*/  LOP3.LUT R0, R3, 0x80000000, R7, 0x48, !PT ;  /* 0x8000000003007812 */ /* 0x000fc800078e4807 */
[----:B------:R-:W-:Y:S01]  /*0a60*/  LOP3.LUT R0, R0, 0x7f800000, RZ, 0xfc, !PT ;  /* 0x7f80000000007812 */ /* 0x000fe200078efcff */
[----:B------:R-:W-:Y:S06]  /*0a70*/  BRA `(.L_x_23) ;  /* 0x0000000000147947 */ /* 0x000fec0003800000 */
.L_x_17:
[----:B------:R-:W-:Y:S01]  /*0a80*/  LOP3.LUT R0, R3, 0x80000000, R7, 0x48, !PT ;  /* 0x8000000003007812 */ /* 0x000fe200078e4807 */
[----:B------:R-:W-:Y:S06]  /*0a90*/  BRA `(.L_x_23) ;  /* 0x00000000000c7947 */ /* 0x000fec0003800000 */
.L_x_16:
[----:B------:R-:W0:Y:S01]  /*0aa0*/  MUFU.RSQ R0, -QNAN ;  /* 0xffc0000000007908 */ /* 0x000e220000001400 */
[----:B------:R-:W-:Y:S05]  /*0ab0*/  BRA `(.L_x_23) ;  /* 0x0000000000047947 */ /* 0x000fea0003800000 */
.L_x_15:
[----:B------:R-:W-:-:S07]  /*0ac0*/  FADD.FTZ R0, R0, R3 ;  /* 0x0000000300007221 */ /* 0x000fce0000010000 */
.L_x_23:
[----:B------:R-:W-:Y:S05]  /*0ad0*/  BSYNC.RECONVERGENT B1 ;  /* 0x0000000000017941 */ /* 0x000fea0003800200 */
.L_x_13:
[----:B------:R-:W-:-:S04]  /*0ae0*/  IMAD.MOV.U32 R3, RZ, RZ, 0x0 ;  /* 0x00000000ff037424 */ /* 0x000fc800078e00ff */
[----:B0-----:R-:W-:Y:S05]  /*0af0*/  RET.REL.NODEC R2 `(_Z20findCosAngles_kernelP6points5point) ;  /* 0xfffffff402407950 */ /* 0x001fea0003c3ffff */
.L_x_24:
        /* <DEDUP_REMOVED lines=16> */
.L_x_50:


//--------------------- .text._Z18lowestPoint_kernelP6pointsS0_ --------------------------
	.section	.text._Z18lowestPoint_kernelP6pointsS0_,"ax",@progbits
	.align	128
        .global         _Z18lowestPoint_kernelP6pointsS0_
        .type           _Z18lowestPoint_kernelP6pointsS0_,@function
        .size           _Z18lowestPoint_kernelP6pointsS0_,(.L_x_53 - _Z18lowestPoint_kernelP6pointsS0_)
        .other          _Z18lowestPoint_kernelP6pointsS0_,@"STO_CUDA_ENTRY STV_DEFAULT"
_Z18lowestPoint_kernelP6pointsS0_:
.text._Z18lowestPoint_kernelP6pointsS0_:
[----:B------:R-:W-:Y:S01]  /*0000*/  LDC R1, c[0x0][0x37c] ;  /* 0x0000df00ff017b82 */ /* 0x000fe20000000800 */
[----:B------:R-:W0:Y:S07]  /*0010*/  S2R R0, SR_CTAID.X ;  /* 0x0000000000007919 */ /* 0x000e2e0000002500 */
[----:B------:R-:W1:Y:S01]  /*0020*/  LDC.64 R8, c[0x0][0x380] ;  /* 0x0000e000ff087b82 */ /* 0x000e620000000a00 */
[----:B------:R-:W0:Y:S01]  /*0030*/  LDCU UR6, c[0x0][0x360] ;  /* 0x00006c00ff0677ac */ /* 0x000e220008000800 */
[----:B------:R-:W0:Y:S01]  /*0040*/  S2R R3, SR_TID.X ;  /* 0x0000000000037919 */ /* 0x000e220000002100 */
[----:B------:R-:W2:Y:S01]  /*0050*/  LDCU.64 UR4, c[0x0][0x358] ;  /* 0x00006b00ff0477ac */ /* 0x000ea20008000a00 */
[----:B0-----:R-:W-:-:S04]  /*0060*/  IMAD R5, R0, UR6, R3 ;  /* 0x0000000600057c24 */ /* 0x001fc8000f8e0203 */
[----:B-1----:R-:W-:-:S05]  /*0070*/  IMAD.WIDE R8, R5, 0x4, R8 ;  /* 0x0000000405087825 */ /* 0x002fca00078e0208 */
[----:B--2---:R-:W2:Y:S04]  /*0080*/  LDG.E R7, desc[UR4][R8.64] ;  /* 0x0000000408077981 */ /* 0x004ea8000c1e1900 */
[----:B------:R0:W3:Y:S01]  /*0090*/  LDG.E R10, desc[UR4][R8.64+0x400] ;  /* 0x00040004080a7981 */ /* 0x0000e2000c1e1900 */
[----:B------:R-:W-:Y:S01]  /*00a0*/  MOV R2, 0x400 ;  /* 0x0000040000027802 */ /* 0x000fe20000000f00 */
[----:B------:R-:W-:Y:S01]  /*00b0*/  BSSY.RECONVERGENT B0, `(.L_x_25) ;  /* 0x0000020000007945 */ /* 0x000fe20003800200 */
[----:B------:R-:W1:Y:S01]  /*00c0*/  S2R R5, SR_CgaCtaId ;  /* 0x0000000000057919 */ /* 0x000e620000008800 */
[----:B0-----:R-:W-:-:S04]  /*00d0*/  LOP3.LUT R9, R3, 0x1, RZ, 0xc0, !PT ;  /* 0x0000000103097812 */ /* 0x001fc800078ec0ff */
[----:B------:R-:W-:Y:S02]  /*00e0*/  ISETP.NE.U32.AND P0, PT, R9, 0x1, PT ;  /* 0x000000010900780c */ /* 0x000fe40003f05070 */
[----:B-1----:R-:W-:-:S05]  /*00f0*/  LEA R2, R5, R2, 0x18 ;  /* 0x0000000205027211 */ /* 0x002fca00078ec0ff */
[C-C-:B------:R-:W-:Y:S02]  /*0100*/  IMAD R12, R3.reuse, 0xc, R2.reuse ;  /* 0x0000000c030c7824 */ /* 0x140fe400078e0202 */
[C---:B------:R-:W-:Y:S02]  /*0110*/  IMAD R4, R3.reuse, 0x18, R2 ;  /* 0x0000001803047824 */ /* 0x040fe400078e0202 */
[----:B------:R-:W-:Y:S01]  /*0120*/  IMAD R5, R3, 0xc, R12 ;  /* 0x0000000c03057824 */ /* 0x000fe200078e020c */
[----:B--2---:R-:W-:Y:S04]  /*0130*/  STS [R12], R7 ;  /* 0x000000070c007388 */ /* 0x004fe80000000800 */
[----:B---3--:R-:W-:Y:S01]  /*0140*/  STS [R12+0x4], R10 ;  /* 0x0000040a0c007388 */ /* 0x008fe20000000800 */
[----:B------:R-:W-:Y:S06]  /*0150*/  BAR.SYNC.DEFER_BLOCKING 0x0 ;  /* 0x0000000000007b1d */ /* 0x000fec0000010000 */
[----:B------:R-:W-:Y:S04]  /*0160*/  LDS R6, [R4+0x4] ;  /* 0x0000040004067984 */ /* 0x000fe80000000800 */
[----:B------:R-:W0:Y:S02]  /*0170*/  LDS R11, [R4+0x10] ;  /* 0x00001000040b7984 */ /* 0x000e240000000800 */
[----:B0-----:R-:W-:-:S13]  /*0180*/  FSETP.GT.AND P1, PT, R6, R11, PT ;  /* 0x0000000b0600720b */ /* 0x001fda0003f24000 */
[----:B------:R-:W0:Y:S01]  /*0190*/  @P1 LDS R8, [R5+0xc] ;  /* 0x00000c0005081984 */ /* 0x000e220000000800 */
[----:B------:R-:W-:-:S03]  /*01a0*/  @P1 IMAD.MOV.U32 R6, RZ, RZ, R11 ;  /* 0x000000ffff061224 */ /* 0x000fc600078e000b */
[----:B------:R-:W1:Y:S04]  /*01b0*/  @P1 LDS R14, [R5+0x14] ;  /* 0x00001400050e1984 */ /* 0x000e680000000800 */
[----:B------:R2:W-:Y:S04]  /*01c0*/  @P1 STS [R5+0x4], R11 ;  /* 0x0000040b05001388 */ /* 0x0005e80000000800 */
[----:B0-----:R2:W-:Y:S04]  /*01d0*/  @P1 STS [R5], R8 ;  /* 0x0000000805001388 */ /* 0x0015e80000000800 */
[----:B-1----:R2:W-:Y:S01]  /*01e0*/  @P1 STS [R5+0x8], R14 ;  /* 0x0000080e05001388 */ /* 0x0025e20000000800 */
[----:B------:R-:W-:Y:S05]  /*01f0*/  @P1 BRA `(.L_x_26) ;  /* 0x00000000002c1947 */ /* 0x000fea0003800000 */
[----:B------:R-:W-:-:S05]  /*0200*/  FADD R7, -R11, R6 ;  /* 0x000000060b077221 */ /* 0x000fca0000000100 */
[----:B------:R-:W-:-:S13]  /*0210*/  FSETP.GEU.AND P1, PT, |R7|, 9.9999999747524270788e-07, PT ;  /* 0x358637bd0700780b */ /* 0x000fda0003f2e200 */
[----:B------:R-:W-:Y:S05]  /*0220*/  @P1 BRA `(.L_x_26) ;  /* 0x0000000000201947 */ /* 0x000fea0003800000 */
[----:B------:R-:W-:Y:S04]  /*0230*/  LDS R7, [R5] ;  /* 0x0000000005077984 */ /* 0x000fe80000000800 */
[----:B--2---:R-:W0:Y:S02]  /*0240*/  LDS R8, [R5+0xc] ;  /* 0x00000c0005087984 */ /* 0x004e240000000800 */
[----:B0-----:R-:W-:-:S13]  /*0250*/  FSETP.GT.AND P1, PT, R7, R8, PT ;  /* 0x000000080700720b */ /* 0x001fda0003f24000 */
[----:B------:R-:W0:Y:S01]  /*0260*/  @P1 LDS R10, [R5+0x14] ;  /* 0x00001400050a1984 */ /* 0x000e220000000800 */
[----:B------:R-:W-:-:S03]  /*0270*/  @P1 IMAD.MOV.U32 R6, RZ, RZ, R11 ;  /* 0x000000ffff061224 */ /* 0x000fc600078e000b */
[----:B------:R1:W-:Y:S04]  /*0280*/  @P1 STS [R5], R8 ;  /* 0x0000000805001388 */ /* 0x0003e80000000800 */
[----:B------:R1:W-:Y:S04]  /*0290*/  @P1 STS [R5+0x4], R11 ;  /* 0x0000040b05001388 */ /* 0x0003e80000000800 */
[----:B0-----:R1:W-:Y:S02]  /*02a0*/  @P1 STS [R5+0x8], R10 ;  /* 0x0000080a05001388 */ /* 0x0013e40000000800 */
.L_x_26:
[----:B------:R-:W-:Y:S05]  /*02b0*/  BSYNC.RECONVERGENT B0 ;  /* 0x0000000000007941 */ /* 0x000fea0003800200 */
.L_x_25:
[----:B------:R-:W-:Y:S04]  /*02c0*/  BSSY.RECONVERGENT B0, `(.L_x_27) ;  /* 0x0000018000007945 */ /* 0x000fe80003800200 */
[----:B------:R-:W-:Y:S05]  /*02d0*/  @!P0 BRA `(.L_x_28) ;  /* 0x0000000000588947 */ /* 0x000fea0003800000 */
[----:B------:R-:W0:Y:S02]  /*02e0*/  LDS R7, [R4+0x1c] ;  /* 0x00001c0004077984 */ /* 0x000e240000000800 */
[----:B0-----:R-:W-:-:S13]  /*02f0*/  FSETP.GT.AND P0, PT, R6, R7, PT ;  /* 0x000000070600720b */ /* 0x001fda0003f04000 */
[----:B------:R-:W-:Y:S05]  /*0300*/  @P0 BRA `(.L_x_29) ;  /* 0x0000000000340947 */ /* 0x000fea0003800000 */
[----:B-12---:R-:W-:-:S05]  /*0310*/  FADD R8, R6, -R7 ;  /* 0x8000000706087221 */ /* 0x006fca0000000000 */
[----:B------:R-:W-:-:S13]  /*0320*/  FSETP.GEU.AND P0, PT, |R8|, 9.9999999747524270788e-07, PT ;  /* 0x358637bd0800780b */ /* 0x000fda0003f0e200 */
[----:B------:R-:W-:Y:S05]  /*0330*/  @P0 BRA `(.L_x_28) ;  /* 0x0000000000400947 */ /* 0x000fea0003800000 */
[----:B------:R-:W-:Y:S04]  /*0340*/  LDS R8, [R5] ;  /* 0x0000000005087984 */ /* 0x000fe80000000800 */
[----:B------:R-:W0:Y:S02]  /*0350*/  LDS R9, [R5+0x18] ;  /* 0x0000180005097984 */ /* 0x000e240000000800 */
[----:B0-----:R-:W-:-:S13]  /*0360*/  FSETP.GT.AND P0, PT, R8, R9, PT ;  /* 0x000000090800720b */ /* 0x001fda0003f04000 */
[----:B------:R-:W-:Y:S05]  /*0370*/  @!P0 BRA `(.L_x_28) ;  /* 0x0000000000308947 */ /* 0x000fea0003800000 */
[----:B------:R-:W0:Y:S01]  /*0380*/  LDS R8, [R5+0x20] ;  /* 0x0000200005087984 */ /* 0x000e220000000800 */
[----:B------:R-:W-:-:S03]  /*0390*/  IMAD.MOV.U32 R6, RZ, RZ, R7 ;  /* 0x000000ffff067224 */ /* 0x000fc600078e0007 */
[----:B------:R4:W-:Y:S04]  /*03a0*/  STS [R5], R9 ;  /* 0x0000000905007388 */ /* 0x0009e80000000800 */
[----:B------:R4:W-:Y:S04]  /*03b0*/  STS [R5+0x4], R7 ;  /* 0x0000040705007388 */ /* 0x0009e80000000800 */
[----:B0-----:R4:W-:Y:S01]  /*03c0*/  STS [R5+0x8], R8 ;  /* 0x0000080805007388 */ /* 0x0019e20000000800 */
[----:B------:R-:W-:Y:S05]  /*03d0*/  BRA `(.L_x_28) ;  /* 0x0000000000187947 */ /* 0x000fea0003800000 */
.L_x_29:
[----:B-12---:R-:W0:Y:S01]  /*03e0*/  LDS R8, [R5+0x18] ;  /* 0x0000180005087984 */ /* 0x006e220000000800 */
[----:B------:R-:W-:-:S03]  /*03f0*/  IMAD.MOV.U32 R6, RZ, RZ, R7 ;  /* 0x000000ffff067224 */ /* 0x000fc600078e0007 */
[----:B------:R-:W1:Y:S04]  /*0400*/  LDS R10, [R5+0x20] ;  /* 0x00002000050a7984 */ /* 0x000e680000000800 */
[----:B------:R3:W-:Y:S04]  /*0410*/  STS [R5+0x4], R7 ;  /* 0x0000040705007388 */ /* 0x0007e80000000800 */
[----:B0-----:R3:W-:Y:S04]  /*0420*/  STS [R5], R8 ;  /* 0x0000000805007388 */ /* 0x0017e80000000800 */
[----:B-1----:R3:W-:Y:S02]  /*0430*/  STS [R5+0x8], R10 ;  /* 0x0000080a05007388 */ /* 0x0027e40000000800 */
.L_x_28:
[----:B------:R-:W-:Y:S05]  /*0440*/  BSYNC.RECONVERGENT B0 ;  /* 0x0000000000007941 */ /* 0x000fea0003800200 */
.L_x_27:
[----:B------:R-:W-:Y:S01]  /*0450*/  LOP3.LUT P0, RZ, R3, 0x3, RZ, 0xc0, !PT ;  /* 0x0000000303ff7812 */ /* 0x000fe2000780c0ff */
[----:B------:R-:W-:-:S12]  /*0460*/  BSSY.RECONVERGENT B0, `(.L_x_30) ;  /* 0x0000018000007945 */ /* 0x000fd80003800200 */
[----:B------:R-:W-:Y:S05]  /*0470*/  @P0 BRA `(.L_x_31) ;  /* 0x0000000000580947 */ /* 0x000fea0003800000 */
[----:B---34-:R-:W0:Y:S02]  /*0480*/  LDS R7, [R4+0x34] ;  /* 0x0000340004077984 */ /* 0x018e240000000800 */
        /* <DEDUP_REMOVED lines=15> */
.L_x_32:
[----:B-12---:R-:W0:Y:S01]  /*0580*/  LDS R8, [R5+0x30] ;  /* 0x0000300005087984 */ /* 0x006e220000000800 */
[----:B------:R-:W-:-:S03]  /*0590*/  IMAD.MOV.U32 R6, RZ, RZ, R7 ;  /* 0x000000ffff067224 */ /* 0x000fc600078e0007 */
[----:B------:R-:W1:Y:S04]  /*05a0*/  LDS R10, [R5+0x38] ;  /* 0x00003800050a7984 */ /* 0x000e680000000800 */
[----:B------:R2:W-:Y:S04]  /*05b0*/  STS [R5+0x4], R7 ;  /* 0x0000040705007388 */ /* 0x0005e80000000800 */
[----:B0-----:R2:W-:Y:S04]  /*05c0*/  STS [R5], R8 ;  /* 0x0000000805007388 */ /* 0x0015e80000000800 */
[----:B-1----:R2:W-:Y:S02]  /*05d0*/  STS [R5+0x8], R10 ;  /* 0x0000080a05007388 */ /* 0x0025e40000000800 */
.L_x_31:
[----:B------:R-:W-:Y:S05]  /*05e0*/  BSYNC.RECONVERGENT B0 ;  /* 0x0000000000007941 */ /* 0x000fea0003800200 */
.L_x_30:
[----:B------:R-:W-:Y:S01]  /*05f0*/  LOP3.LUT P0, RZ, R3, 0x7, RZ, 0xc0, !PT ;  /* 0x0000000703ff7812 */ /* 0x000fe2000780c0ff */
[----:B------:R-:W-:-:S12]  /*0600*/  BSSY.RECONVERGENT B0, `(.L_x_33) ;  /* 0x0000018000007945 */ /* 0x000fd80003800200 */
[----:B------:R-:W-:Y:S05]  /*0610*/  @P0 BRA `(.L_x_34) ;  /* 0x0000000000580947 */ /* 0x000fea0003800000 */
[----:B-1234-:R-:W0:Y:S02]  /*0620*/  LDS R7, [R4+0x64] ;  /* 0x0000640004077984 */ /* 0x01ee240000000800 */
[----:B0-----:R-:W-:-:S13]  /*0630*/  FSETP.GT.AND P0, PT, R6, R7, PT ;  /* 0x000000070600720b */ /* 0x001fda0003f04000 */
[----:B------:R-:W-:Y:S05]  /*0640*/  @P0 BRA `(.L_x_35) ;  /* 0x0000000000340947 */ /* 0x000fea0003800000 */
[----:B------:R-:W-:-:S05]  /*0650*/  FADD R8, R6, -R7 ;  /* 0x8000000706087221 */ /* 0x000fca0000000000 */
        /* <DEDUP_REMOVED lines=12> */
.L_x_35:
[----:B------:R-:W0:Y:S01]  /*0720*/  LDS R8, [R5+0x60] ;  /* 0x0000600005087984 */ /* 0x000e220000000800 */
[----:B------:R-:W-:-:S03]  /*0730*/  IMAD.MOV.U32 R6, RZ, RZ, R7 ;  /* 0x000000ffff067224 */ /* 0x000fc600078e0007 */
[----:B------:R-:W1:Y:S04]  /*0740*/  LDS R10, [R5+0x68] ;  /* 0x00006800050a7984 */ /* 0x000e680000000800 */
[----:B------:R2:W-:Y:S04]  /*0750*/  STS [R5+0x4], R7 ;  /* 0x0000040705007388 */ /* 0x0005e80000000800 */
[----:B0-----:R2:W-:Y:S04]  /*0760*/  STS [R5], R8 ;  /* 0x0000000805007388 */ /* 0x0015e80000000800 */
[----:B-1----:R2:W-:Y:S02]  /*0770*/  STS [R5+0x8], R10 ;  /* 0x0000080a05007388 */ /* 0x0025e40000000800 */
.L_x_34:
[----:B------:R-:W-:Y:S05]  /*0780*/  BSYNC.RECONVERGENT B0 ;  /* 0x0000000000007941 */ /* 0x000fea0003800200 */
.L_x_33:
        /* <DEDUP_REMOVED lines=19> */
.L_x_38:
[----:B------:R-:W0:Y:S01]  /*08c0*/  LDS R8, [R5+0xc0] ;  /* 0x0000c00005087984 */ /* 0x000e220000000800 */
[----:B------:R-:W-:-:S03]  /*08d0*/  IMAD.MOV.U32 R6, RZ, RZ, R7 ;  /* 0x000000ffff067224 */ /* 0x000fc600078e0007 */
[----:B------:R-:W1:Y:S04]  /*08e0*/  LDS R10, [R5+0xc8] ;  /* 0x0000c800050a7984 */ /* 0x000e680000000800 */
[----:B------:R2:W-:Y:S04]  /*08f0*/  STS [R5+0x4], R7 ;  /* 0x0000040705007388 */ /* 0x0005e80000000800 */
[----:B0-----:R2:W-:Y:S04]  /*0900*/  STS [R5], R8 ;  /* 0x0000000805007388 */ /* 0x0015e80000000800 */
[----:B-1----:R2:W-:Y:S02]  /*0910*/  STS [R5+0x8], R10 ;  /* 0x0000080a05007388 */ /* 0x0025e40000000800 */
.L_x_37:
[----:B------:R-:W-:Y:S05]  /*0920*/  BSYNC.RECONVERGENT B0 ;  /* 0x0000000000007941 */ /* 0x000fea0003800200 */
.L_x_36:
        /* <DEDUP_REMOVED lines=19> */
.L_x_41:
[----:B------:R-:W0:Y:S01]  /*0a60*/  LDS R8, [R5+0x180] ;  /* 0x0001800005087984 */ /* 0x000e220000000800 */
[----:B------:R-:W-:-:S03]  /*0a70*/  IMAD.MOV.U32 R6, RZ, RZ, R7 ;  /* 0x000000ffff067224 */ /* 0x000fc600078e0007 */
[----:B------:R-:W1:Y:S04]  /*0a80*/  LDS R10, [R5+0x188] ;  /* 0x00018800050a7984 */ /* 0x000e680000000800 */
[----:B------:R2:W-:Y:S04]  /*0a90*/  STS [R5+0x4], R7 ;  /* 0x0000040705007388 */ /* 0x0005e80000000800 */
[----:B0-----:R2:W-:Y:S04]  /*0aa0*/  STS [R5], R8 ;  /* 0x0000000805007388 */ /* 0x0015e80000000800 */
[----:B-1----:R2:W-:Y:S02]  /*0ab0*/  STS [R5+0x8], R10 ;  /* 0x0000080a05007388 */ /* 0x0025e40000000800 */
.L_x_40:
[----:B------:R-:W-:Y:S05]  /*0ac0*/  BSYNC.RECONVERGENT B0 ;  /* 0x0000000000007941 */ /* 0x000fea0003800200 */
.L_x_39:
        /* <DEDUP_REMOVED lines=19> */
.L_x_44:
[----:B------:R-:W0:Y:S01]  /*0c00*/  LDS R8, [R5+0x300] ;  /* 0x0003000005087984 */ /* 0x000e220000000800 */
[----:B------:R-:W-:-:S03]  /*0c10*/  IMAD.MOV.U32 R6, RZ, RZ, R7 ;  /* 0x000000ffff067224 */ /* 0x000fc600078e0007 */
[----:B------:R-:W1:Y:S04]  /*0c20*/  LDS R10, [R5+0x308] ;  /* 0x00030800050a7984 */ /* 0x000e680000000800 */
[----:B------:R2:W-:Y:S04]  /*0c30*/  STS [R5+0x4], R7 ;  /* 0x0000040705007388 */ /* 0x0005e80000000800 */
[----:B0-----:R2:W-:Y:S04]  /*0c40*/  STS [R5], R8 ;  /* 0x0000000805007388 */ /* 0x0015e80000000800 */
[----:B-1----:R2:W-:Y:S02]  /*0c50*/  STS [R5+0x8], R10 ;  /* 0x0000080a05007388 */ /* 0x0025e40000000800 */
.L_x_43:
[----:B------:R-:W-:Y:S05]  /*0c60*/  BSYNC.RECONVERGENT B0 ;  /* 0x0000000000007941 */ /* 0x000fea0003800200 */
.L_x_42:
[----:B------:R-:W-:Y:S01]  /*0c70*/  LOP3.LUT P0, RZ, R3, 0x7f, RZ, 0xc0, !PT ;  /* 0x0000007f03ff7812 */ /* 0x000fe2000780c0ff */
[----:B------:R-:W-:-:S12]  /*0c80*/  BSSY.RECONVERGENT B0, `(.L_x_45) ;  /* 0x0000016000007945 */ /* 0x000fd80003800200 */
[----:B------:R-:W-:Y:S05]  /*0c90*/  @P0 BRA `(.L_x_46) ;  /* 0x0000000000500947 */ /* 0x000fea0003800000 */
[----:B------:R-:W0:Y:S02]  /*0ca0*/  LDS R4, [R4+0x604] ;  /* 0x0006040004047984 */ /* 0x000e240000000800 */
[----:B0-----:R-:W-:-:S13]  /*0cb0*/  FSETP.GT.AND P0, PT, R6, R4, PT ;  /* 0x000000040600720b */ /* 0x001fda0003f04000 */
[----:B------:R-:W-:Y:S05]  /*0cc0*/  @P0 BRA `(.L_x_47) ;  /* 0x0000000000300947 */ /* 0x000fea0003800000 */
[----:B------:R-:W-:-:S05]  /*0cd0*/  FADD R6, -R4, R6 ;  /* 0x0000000604067221 */ /* 0x000fca0000000100 */
[----:B------:R-:W-:-:S13]  /*0ce0*/  FSETP.GEU.AND P0, PT, |R6|, 9.9999999747524270788e-07, PT ;  /* 0x358637bd0600780b */ /* 0x000fda0003f0e200 */
[----:B------:R-:W-:Y:S05]  /*0cf0*/  @P0 BRA `(.L_x_46) ;  /* 0x0000000000380947 */ /* 0x000fea0003800000 */
[----:B------:R-:W-:Y:S04]  /*0d00*/  LDS R6, [R5] ;  /* 0x0000000005067984 */ /* 0x000fe80000000800 */
[----:B-1234-:R-:W0:Y:S02]  /*0d10*/  LDS R7, [R5+0x600] ;  /* 0x0006000005077984 */ /* 0x01ee240000000800 */
[----:B0-----:R-:W-:-:S13]  /*0d20*/  FSETP.GT.AND P0, PT, R6, R7, PT ;  /* 0x000000070600720b */ /* 0x001fda0003f04000 */
[----:B------:R-:W-:Y:S05]  /*0d30*/  @!P0 BRA `(.L_x_46) ;  /* 0x0000000000288947 */ /* 0x000fea0003800000 */
[----:B------:R-:W0:Y:S04]  /*0d40*/  LDS R6, [R5+0x608] ;  /* 0x0006080005067984 */ /* 0x000e280000000800 */
[----:B------:R1:W-:Y:S04]  /*0d50*/  STS [R5], R7 ;  /* 0x0000000705007388 */ /* 0x0003e80000000800 */
[----:B------:R1:W-:Y:S04]  /*0d60*/  STS [R5+0x4], R4 ;  /* 0x0000040405007388 */ /* 0x0003e80000000800 */
[----:B0-----:R1:W-:Y:S01]  /*0d70*/  STS [R5+0x8], R6 ;  /* 0x0000080605007388 */ /* 0x0013e20000000800 */
[----:B------:R-:W-:Y:S05]  /*0d80*/  BRA `(.L_x_46) ;  /* 0x0000000000147947 */ /* 0x000fea0003800000 */
.L_x_47:
[----:B-1234-:R-:W0:Y:S04]  /*0d90*/  LDS R8, [R5+0x608] ;  /* 0x0006080005087984 */ /* 0x01ee280000000800 */
[----:B------:R-:W1:Y:S04]  /*0da0*/  LDS R6, [R5+0x600] ;  /* 0x0006000005067984 */ /* 0x000e680000000800 */
[----:B------:R2:W-:Y:S04]  /*0db0*/  STS [R5+0x4], R4 ;  /* 0x0000040405007388 */ /* 0x0005e80000000800 */
[----:B0-----:R2:W-:Y:S04]  /*0dc0*/  STS [R5+0x8], R8 ;  /* 0x0000080805007388 */ /* 0x0015e80000000800 */
[----:B-1----:R2:W-:Y:S02]  /*0dd0*/  STS [R5], R6 ;  /* 0x0000000605007388 */ /* 0x0025e40000000800 */
.L_x_46:
[----:B------:R-:W-:Y:S05]  /*0de0*/  BSYNC.RECONVERGENT B0 ;  /* 0x0000000000007941 */ /* 0x000fea0003800200 */
.L_x_45:
[----:B------:R-:W-:Y:S01]  /*0df0*/  BAR.SYNC.DEFER_BLOCKING 0x0 ;  /* 0x0000000000007b1d */ /* 0x000fe20000010000 */
[----:B------:R-:W-:-:S13]  /*0e00*/  ISETP.NE.AND P0, PT, R3, RZ, PT ;  /* 0x000000ff0300720c */ /* 0x000fda0003f05270 */
[----:B------:R-:W-:Y:S05]  /*0e10*/  @P0 EXIT ;  /* 0x000000000000094d */ /* 0x000fea0003800000 */
[----:B------:R-:W0:Y:S01]  /*0e20*/  LDS.64 R2, [R2] ;  /* 0x0000000002027984 */ /* 0x000e220000000a00 */
[----:B-1234-:R-:W1:Y:S02]  /*0e30*/  LDC.64 R4, c[0x0][0x388] ;  /* 0x0000e200ff047b82 */ /* 0x01ee640000000a00 */
[----:B-1----:R-:W-:-:S05]  /*0e40*/  IMAD.WIDE.U32 R4, R0, 0x4, R4 ;  /* 0x0000000400047825 */ /* 0x002fca00078e0004 */
[----:B0-----:R-:W-:Y:S04]  /*0e50*/  STG.E desc[UR4][R4.64], R2 ;  /* 0x0000000204007986 */ /* 0x001fe8000c101904 */
[----:B------:R-:W-:Y:S01]  /*0e60*/  STG.E desc[UR4][R4.64+0x400], R3 ;  /* 0x0004000304007986 */ /* 0x000fe2000c101904 */
[----:B------:R-:W-:Y:S05]  /*0e70*/  EXIT ;  /* 0x000000000000794d */ /* 0x000fea0003800000 */
.L_x_48:
        /* <DEDUP_REMOVED lines=16> */
.L_x_53:


//--------------------- .nv.shared.reserved.0     --------------------------
	.section	.nv.shared.reserved.0,"aw",@nobits
	.weak		__nv_reservedSMEM_offset_0_alias
	.size		__nv_reservedSMEM_offset_0_alias, 0, 64
	.other		__nv_reservedSMEM_offset_0_alias,@"STO_CUDA_RESERVED_SHARED STV_DEFAULT"
__nv_reservedSMEM_offset_0_alias:
	.zero		0
	.zero		64


//--------------------- .nv.shared._Z18lowestPoint_kernelP6pointsS0_ --------------------------
	.section	.nv.shared._Z18lowestPoint_kernelP6pointsS0_,"aw",@nobits
	.sectionflags	@""
	.align	4
.nv.shared._Z18lowestPoint_kernelP6pointsS0_:
	.zero		4096


//--------------------- .nv.constant0._Z14sorting_kernelP6points --------------------------
	.section	.nv.constant0._Z14sorting_kernelP6points,"a",@progbits
	.sectionflags	@""
	.align	4
.nv.constant0._Z14sorting_kernelP6points:
	.zero		904


//--------------------- .nv.constant0._Z20findCosAngles_kernelP6points5point --------------------------
	.section	.nv.constant0._Z20findCosAngles_kernelP6points5point,"a",@progbits
	.sectionflags	@""
	.align	4
.nv.constant0._Z20findCosAngles_kernelP6points5point:
	.zero		916


//--------------------- .nv.constant0._Z18lowestPoint_kernelP6pointsS0_ --------------------------
	.section	.nv.constant0._Z18lowestPoint_kernelP6pointsS0_,"a",@progbits
	.sectionflags	@""
	.align	4
.nv.constant0._Z18lowestPoint_kernelP6pointsS0_:
	.zero		912


//--------------------- SYMBOLS --------------------------

	.type		.nv.reservedSmem.offset0,@object
	.size		.nv.reservedSmem.offset0,0x4
	.type		.nv.reservedSmem.cap,@object
	.size		.nv.reservedSmem.cap,0x4
